//
// Generated by NVIDIA NVVM Compiler
//
// Compiler Build ID: CL-36424714
// Cuda compilation tools, release 13.0, V13.0.88
// Based on NVVM 20.0.0
//

.version 9.0
.target sm_100
.address_size 64

	// .globl	_Z11matMulNaivePiS_S_i
// _ZZ11matMulTiledPiS_S_iE8shared_A has been demoted
// _ZZ11matMulTiledPiS_S_iE8shared_B has been demoted

.visible .entry _Z11matMulNaivePiS_S_i(
	.param .u64 .ptr .align 1 _Z11matMulNaivePiS_S_i_param_0,
	.param .u64 .ptr .align 1 _Z11matMulNaivePiS_S_i_param_1,
	.param .u64 .ptr .align 1 _Z11matMulNaivePiS_S_i_param_2,
	.param .u32 _Z11matMulNaivePiS_S_i_param_3
)
{
	.reg .pred 	%p<10>;
	.reg .b32 	%r<105>;
	.reg .b64 	%rd<67>;

	ld.param.u64 	%rd14, [_Z11matMulNaivePiS_S_i_param_0];
	ld.param.u64 	%rd15, [_Z11matMulNaivePiS_S_i_param_1];
	ld.param.u32 	%r30, [_Z11matMulNaivePiS_S_i_param_3];
	cvta.to.global.u64 	%rd1, %rd15;
	cvta.to.global.u64 	%rd2, %rd14;
	mov.u32 	%r31, %ctaid.y;
	mov.u32 	%r32, %ntid.y;
	mov.u32 	%r33, %tid.y;
	mad.lo.s32 	%r1, %r31, %r32, %r33;
	mov.u32 	%r34, %ctaid.x;
	mov.u32 	%r35, %ntid.x;
	mov.u32 	%r36, %tid.x;
	mad.lo.s32 	%r2, %r34, %r35, %r36;
	max.s32 	%r37, %r1, %r2;
	setp.ge.s32 	%p1, %r37, %r30;
	@%p1 bra 	$L__BB0_13;
	mul.lo.s32 	%r3, %r30, %r1;
	and.b32  	%r4, %r30, 7;
	setp.lt.u32 	%p2, %r30, 8;
	mov.b32 	%r99, 0;
	mov.u32 	%r104, %r99;
	@%p2 bra 	$L__BB0_4;
	and.b32  	%r99, %r30, 2147483640;
	neg.s32 	%r93, %r99;
	mul.wide.s32 	%rd16, %r30, 4;
	add.s64 	%rd3, %rd1, %rd16;
	shl.b32 	%r7, %r30, 3;
	mul.wide.s32 	%rd17, %r30, 8;
	add.s64 	%rd4, %rd1, %rd17;
	mul.wide.s32 	%rd18, %r30, 12;
	add.s64 	%rd5, %rd1, %rd18;
	mul.wide.s32 	%rd19, %r30, 16;
	add.s64 	%rd6, %rd1, %rd19;
	mul.wide.s32 	%rd20, %r30, 20;
	add.s64 	%rd7, %rd1, %rd20;
	mul.wide.s32 	%rd21, %r30, 24;
	add.s64 	%rd8, %rd1, %rd21;
	mul.wide.s32 	%rd22, %r30, 28;
	add.s64 	%rd9, %rd1, %rd22;
	mul.wide.u32 	%rd23, %r3, 4;
	add.s64 	%rd24, %rd23, %rd2;
	add.s64 	%rd66, %rd24, 16;
	mov.b32 	%r104, 0;
	mov.u32 	%r92, %r2;
$L__BB0_3:
	.pragma "nounroll";
	mul.wide.s32 	%rd25, %r92, 4;
	add.s64 	%rd26, %rd3, %rd25;
	add.s64 	%rd27, %rd4, %rd25;
	add.s64 	%rd28, %rd5, %rd25;
	add.s64 	%rd29, %rd6, %rd25;
	add.s64 	%rd30, %rd7, %rd25;
	add.s64 	%rd31, %rd8, %rd25;
	add.s64 	%rd32, %rd9, %rd25;
	add.s64 	%rd33, %rd1, %rd25;
	ld.global.u32 	%r41, [%rd66+-16];
	ld.global.u32 	%r42, [%rd33];
	mad.lo.s32 	%r43, %r42, %r41, %r104;
	ld.global.u32 	%r44, [%rd66+-12];
	ld.global.u32 	%r45, [%rd26];
	mad.lo.s32 	%r46, %r45, %r44, %r43;
	ld.global.u32 	%r47, [%rd66+-8];
	ld.global.u32 	%r48, [%rd27];
	mad.lo.s32 	%r49, %r48, %r47, %r46;
	ld.global.u32 	%r50, [%rd66+-4];
	ld.global.u32 	%r51, [%rd28];
	mad.lo.s32 	%r52, %r51, %r50, %r49;
	ld.global.u32 	%r53, [%rd66];
	ld.global.u32 	%r54, [%rd29];
	mad.lo.s32 	%r55, %r54, %r53, %r52;
	ld.global.u32 	%r56, [%rd66+4];
	ld.global.u32 	%r57, [%rd30];
	mad.lo.s32 	%r58, %r57, %r56, %r55;
	ld.global.u32 	%r59, [%rd66+8];
	ld.global.u32 	%r60, [%rd31];
	mad.lo.s32 	%r61, %r60, %r59, %r58;
	ld.global.u32 	%r62, [%rd66+12];
	ld.global.u32 	%r63, [%rd32];
	mad.lo.s32 	%r104, %r63, %r62, %r61;
	add.s32 	%r93, %r93, 8;
	add.s32 	%r92, %r92, %r7;
	add.s64 	%rd66, %rd66, 32;
	setp.ne.s32 	%p3, %r93, 0;
	@%p3 bra 	$L__BB0_3;
$L__BB0_4:
	setp.eq.s32 	%p4, %r4, 0;
	@%p4 bra 	$L__BB0_12;
	and.b32  	%r17, %r30, 3;
	setp.lt.u32 	%p5, %r4, 4;
	@%p5 bra 	$L__BB0_7;
	add.s32 	%r65, %r99, %r3;
	mul.wide.u32 	%rd34, %r65, 4;
	add.s64 	%rd35, %rd2, %rd34;
	ld.global.u32 	%r66, [%rd35];
	mad.lo.s32 	%r67, %r99, %r30, %r2;
	mul.wide.s32 	%rd36, %r67, 4;
	add.s64 	%rd37, %rd1, %rd36;
	ld.global.u32 	%r68, [%rd37];
	mad.lo.s32 	%r69, %r68, %r66, %r104;
	cvt.u64.u32 	%rd38, %r3;
	cvt.u64.u32 	%rd39, %r99;
	add.s64 	%rd40, %rd39, %rd38;
	shl.b64 	%rd41, %rd40, 2;
	add.s64 	%rd42, %rd2, %rd41;
	ld.global.u32 	%r70, [%rd42+4];
	mul.wide.s32 	%rd43, %r30, 4;
	add.s64 	%rd44, %rd37, %rd43;
	ld.global.u32 	%r71, [%rd44];
	mad.lo.s32 	%r72, %r71, %r70, %r69;
	ld.global.u32 	%r73, [%rd42+8];
	add.s64 	%rd45, %rd44, %rd43;
	ld.global.u32 	%r74, [%rd45];
	mad.lo.s32 	%r75, %r74, %r73, %r72;
	ld.global.u32 	%r76, [%rd42+12];
	add.s64 	%rd46, %rd45, %rd43;
	ld.global.u32 	%r77, [%rd46];
	mad.lo.s32 	%r104, %r77, %r76, %r75;
	add.s32 	%r99, %r99, 4;
$L__BB0_7:
	setp.eq.s32 	%p6, %r17, 0;
	@%p6 bra 	$L__BB0_12;
	setp.eq.s32 	%p7, %r17, 1;
	@%p7 bra 	$L__BB0_10;
	add.s32 	%r79, %r99, %r3;
	mul.wide.u32 	%rd47, %r79, 4;
	add.s64 	%rd48, %rd2, %rd47;
	ld.global.u32 	%r80, [%rd48];
	mad.lo.s32 	%r81, %r99, %r30, %r2;
	mul.wide.s32 	%rd49, %r81, 4;
	add.s64 	%rd50, %rd1, %rd49;
	ld.global.u32 	%r82, [%rd50];
	mad.lo.s32 	%r83, %r82, %r80, %r104;
	cvt.u64.u32 	%rd51, %r3;
	cvt.u64.u32 	%rd52, %r99;
	add.s64 	%rd53, %rd52, %rd51;
	shl.b64 	%rd54, %rd53, 2;
	add.s64 	%rd55, %rd2, %rd54;
	ld.global.u32 	%r84, [%rd55+4];
	mul.wide.s32 	%rd56, %r30, 4;
	add.s64 	%rd57, %rd50, %rd56;
	ld.global.u32 	%r85, [%rd57];
	mad.lo.s32 	%r104, %r85, %r84, %r83;
	add.s32 	%r99, %r99, 2;
$L__BB0_10:
	and.b32  	%r86, %r30, 1;
	setp.eq.b32 	%p8, %r86, 1;
	not.pred 	%p9, %p8;
	@%p9 bra 	$L__BB0_12;
	add.s32 	%r87, %r99, %r3;
	mul.wide.u32 	%rd58, %r87, 4;
	add.s64 	%rd59, %rd2, %rd58;
	ld.global.u32 	%r88, [%rd59];
	mad.lo.s32 	%r89, %r99, %r30, %r2;
	mul.wide.s32 	%rd60, %r89, 4;
	add.s64 	%rd61, %rd1, %rd60;
	ld.global.u32 	%r90, [%rd61];
	mad.lo.s32 	%r104, %r90, %r88, %r104;
$L__BB0_12:
	ld.param.u64 	%rd65, [_Z11matMulNaivePiS_S_i_param_2];
	add.s32 	%r91, %r3, %r2;
	cvta.to.global.u64 	%rd62, %rd65;
	mul.wide.s32 	%rd63, %r91, 4;
	add.s64 	%rd64, %rd62, %rd63;
	st.global.u32 	[%rd64], %r104;
$L__BB0_13:
	ret;

}
	// .globl	_Z11matMulTiledPiS_S_i
.visible .entry _Z11matMulTiledPiS_S_i(
	.param .u64 .ptr .align 1 _Z11matMulTiledPiS_S_i_param_0,
	.param .u64 .ptr .align 1 _Z11matMulTiledPiS_S_i_param_1,
	.param .u64 .ptr .align 1 _Z11matMulTiledPiS_S_i_param_2,
	.param .u32 _Z11matMulTiledPiS_S_i_param_3
)
{
	.reg .pred 	%p<9>;
	.reg .b32 	%r<462>;
	.reg .b64 	%rd<48>;
	// demoted variable
	.shared .align 4 .b8 _ZZ11matMulTiledPiS_S_iE8shared_A[1024];
	// demoted variable
	.shared .align 4 .b8 _ZZ11matMulTiledPiS_S_iE8shared_B[1024];
	ld.param.u32 	%r40, [_Z11matMulTiledPiS_S_i_param_3];
	mov.u32 	%r42, %ctaid.y;
	mov.u32 	%r43, %ntid.y;
	mov.u32 	%r1, %tid.y;
	mad.lo.s32 	%r2, %r42, %r43, %r1;
	mov.u32 	%r44, %ctaid.x;
	mov.u32 	%r45, %ntid.x;
	mov.u32 	%r3, %tid.x;
	mad.lo.s32 	%r4, %r44, %r45, %r3;
	shr.s32 	%r46, %r40, 31;
	shr.u32 	%r47, %r46, 28;
	add.s32 	%r48, %r40, %r47;
	shr.s32 	%r5, %r48, 4;
	setp.lt.s32 	%p1, %r40, 16;
	mov.b32 	%r461, 0;
	@%p1 bra 	$L__BB1_9;
	mad.lo.s32 	%r6, %r40, %r2, %r3;
	shl.b32 	%r51, %r1, 6;
	mov.u32 	%r52, _ZZ11matMulTiledPiS_S_iE8shared_A;
	add.s32 	%r7, %r52, %r51;
	add.s32 	%r53, %r5, -1;
	setp.lt.u32 	%p2, %r53, 3;
	mov.b32 	%r459, 0;
	mov.u32 	%r461, %r459;
	@%p2 bra 	$L__BB1_4;
	and.b32  	%r459, %r5, 134217724;
	neg.s32 	%r453, %r459;
	add.s32 	%r452, %r6, 32;
	add.s32 	%r56, %r1, 48;
	mad.lo.s32 	%r451, %r40, %r56, %r4;
	add.s32 	%r57, %r1, 32;
	mad.lo.s32 	%r450, %r40, %r57, %r4;
	add.s32 	%r58, %r1, 16;
	mad.lo.s32 	%r449, %r40, %r58, %r4;
	mad.lo.s32 	%r448, %r1, %r40, %r4;
	mov.b32 	%r461, 0;
$L__BB1_3:
	.pragma "nounroll";
	ld.param.u64 	%rd44, [_Z11matMulTiledPiS_S_i_param_1];
	ld.param.u64 	%rd41, [_Z11matMulTiledPiS_S_i_param_0];
	add.s32 	%r59, %r452, -32;
	cvta.to.global.u64 	%rd4, %rd41;
	mul.wide.u32 	%rd5, %r59, 4;
	add.s64 	%rd6, %rd4, %rd5;
	ld.global.u32 	%r60, [%rd6];
	shl.b32 	%r62, %r3, 2;
	add.s32 	%r63, %r7, %r62;
	st.shared.u32 	[%r63], %r60;
	cvta.to.global.u64 	%rd7, %rd44;
	mul.wide.u32 	%rd8, %r448, 4;
	add.s64 	%rd9, %rd7, %rd8;
	ld.global.u32 	%r64, [%rd9];
	mov.u32 	%r66, _ZZ11matMulTiledPiS_S_iE8shared_B;
	add.s32 	%r67, %r66, %r62;
	add.s32 	%r68, %r67, %r51;
	st.shared.u32 	[%r68], %r64;
	bar.sync 	0;
	ld.shared.u32 	%r69, [%r7];
	ld.shared.u32 	%r70, [%r67];
	mad.lo.s32 	%r71, %r70, %r69, %r461;
	ld.shared.u32 	%r72, [%r7+4];
	ld.shared.u32 	%r73, [%r67+64];
	mad.lo.s32 	%r74, %r73, %r72, %r71;
	ld.shared.u32 	%r75, [%r7+8];
	ld.shared.u32 	%r76, [%r67+128];
	mad.lo.s32 	%r77, %r76, %r75, %r74;
	ld.shared.u32 	%r78, [%r7+12];
	ld.shared.u32 	%r79, [%r67+192];
	mad.lo.s32 	%r80, %r79, %r78, %r77;
	ld.shared.u32 	%r81, [%r7+16];
	ld.shared.u32 	%r82, [%r67+256];
	mad.lo.s32 	%r83, %r82, %r81, %r80;
	ld.shared.u32 	%r84, [%r7+20];
	ld.shared.u32 	%r85, [%r67+320];
	mad.lo.s32 	%r86, %r85, %r84, %r83;
	ld.shared.u32 	%r87, [%r7+24];
	ld.shared.u32 	%r88, [%r67+384];
	mad.lo.s32 	%r89, %r88, %r87, %r86;
	ld.shared.u32 	%r90, [%r7+28];
	ld.shared.u32 	%r91, [%r67+448];
	mad.lo.s32 	%r92, %r91, %r90, %r89;
	ld.shared.u32 	%r93, [%r7+32];
	ld.shared.u32 	%r94, [%r67+512];
	mad.lo.s32 	%r95, %r94, %r93, %r92;
	ld.shared.u32 	%r96, [%r7+36];
	ld.shared.u32 	%r97, [%r67+576];
	mad.lo.s32 	%r98, %r97, %r96, %r95;
	ld.shared.u32 	%r99, [%r7+40];
	ld.shared.u32 	%r100, [%r67+640];
	mad.lo.s32 	%r101, %r100, %r99, %r98;
	ld.shared.u32 	%r102, [%r7+44];
	ld.shared.u32 	%r103, [%r67+704];
	mad.lo.s32 	%r104, %r103, %r102, %r101;
	ld.shared.u32 	%r105, [%r7+48];
	ld.shared.u32 	%r106, [%r67+768];
	mad.lo.s32 	%r107, %r106, %r105, %r104;
	ld.shared.u32 	%r108, [%r7+52];
	ld.shared.u32 	%r109, [%r67+832];
	mad.lo.s32 	%r110, %r109, %r108, %r107;
	ld.shared.u32 	%r111, [%r7+56];
	ld.shared.u32 	%r112, [%r67+896];
	mad.lo.s32 	%r113, %r112, %r111, %r110;
	ld.shared.u32 	%r114, [%r7+60];
	ld.shared.u32 	%r115, [%r67+960];
	mad.lo.s32 	%r116, %r115, %r114, %r113;
	bar.sync 	0;
	add.s32 	%r117, %r452, -16;
	mul.wide.u32 	%rd10, %r117, 4;
	add.s64 	%rd11, %rd4, %rd10;
	ld.global.u32 	%r118, [%rd11];
	st.shared.u32 	[%r63], %r118;
	mul.wide.u32 	%rd12, %r449, 4;
	add.s64 	%rd13, %rd7, %rd12;
	ld.global.u32 	%r119, [%rd13];
	st.shared.u32 	[%r68], %r119;
	bar.sync 	0;
	ld.shared.u32 	%r120, [%r7];
	ld.shared.u32 	%r121, [%r67];
	mad.lo.s32 	%r122, %r121, %r120, %r116;
	ld.shared.u32 	%r123, [%r7+4];
	ld.shared.u32 	%r124, [%r67+64];
	mad.lo.s32 	%r125, %r124, %r123, %r122;
	ld.shared.u32 	%r126, [%r7+8];
	ld.shared.u32 	%r127, [%r67+128];
	mad.lo.s32 	%r128, %r127, %r126, %r125;
	ld.shared.u32 	%r129, [%r7+12];
	ld.shared.u32 	%r130, [%r67+192];
	mad.lo.s32 	%r131, %r130, %r129, %r128;
	ld.shared.u32 	%r132, [%r7+16];
	ld.shared.u32 	%r133, [%r67+256];
	mad.lo.s32 	%r134, %r133, %r132, %r131;
	ld.shared.u32 	%r135, [%r7+20];
	ld.shared.u32 	%r136, [%r67+320];
	mad.lo.s32 	%r137, %r136, %r135, %r134;
	ld.shared.u32 	%r138, [%r7+24];
	ld.shared.u32 	%r139, [%r67+384];
	mad.lo.s32 	%r140, %r139, %r138, %r137;
	ld.shared.u32 	%r141, [%r7+28];
	ld.shared.u32 	%r142, [%r67+448];
	mad.lo.s32 	%r143, %r142, %r141, %r140;
	ld.shared.u32 	%r144, [%r7+32];
	ld.shared.u32 	%r145, [%r67+512];
	mad.lo.s32 	%r146, %r145, %r144, %r143;
	ld.shared.u32 	%r147, [%r7+36];
	ld.shared.u32 	%r148, [%r67+576];
	mad.lo.s32 	%r149, %r148, %r147, %r146;
	ld.shared.u32 	%r150, [%r7+40];
	ld.shared.u32 	%r151, [%r67+640];
	mad.lo.s32 	%r152, %r151, %r150, %r149;
	ld.shared.u32 	%r153, [%r7+44];
	ld.shared.u32 	%r154, [%r67+704];
	mad.lo.s32 	%r155, %r154, %r153, %r152;
	ld.shared.u32 	%r156, [%r7+48];
	ld.shared.u32 	%r157, [%r67+768];
	mad.lo.s32 	%r158, %r157, %r156, %r155;
	ld.shared.u32 	%r159, [%r7+52];
	ld.shared.u32 	%r160, [%r67+832];
	mad.lo.s32 	%r161, %r160, %r159, %r158;
	ld.shared.u32 	%r162, [%r7+56];
	ld.shared.u32 	%r163, [%r67+896];
	mad.lo.s32 	%r164, %r163, %r162, %r161;
	ld.shared.u32 	%r165, [%r7+60];
	ld.shared.u32 	%r166, [%r67+960];
	mad.lo.s32 	%r167, %r166, %r165, %r164;
	bar.sync 	0;
	add.s32 	%r168, %r452, 16;
	mul.wide.u32 	%rd14, %r452, 4;
	add.s64 	%rd15, %rd4, %rd14;
	ld.global.u32 	%r169, [%rd15];
	st.shared.u32 	[%r63], %r169;
	mul.wide.u32 	%rd16, %r450, 4;
	add.s64 	%rd17, %rd7, %rd16;
	ld.global.u32 	%r170, [%rd17];
	st.shared.u32 	[%r68], %r170;
	bar.sync 	0;
	ld.shared.u32 	%r171, [%r7];
	ld.shared.u32 	%r172, [%r67];
	mad.lo.s32 	%r173, %r172, %r171, %r167;
	ld.shared.u32 	%r174, [%r7+4];
	ld.shared.u32 	%r175, [%r67+64];
	mad.lo.s32 	%r176, %r175, %r174, %r173;
	ld.shared.u32 	%r177, [%r7+8];
	ld.shared.u32 	%r178, [%r67+128];
	mad.lo.s32 	%r179, %r178, %r177, %r176;
	ld.shared.u32 	%r180, [%r7+12];
	ld.shared.u32 	%r181, [%r67+192];
	mad.lo.s32 	%r182, %r181, %r180, %r179;
	ld.shared.u32 	%r183, [%r7+16];
	ld.shared.u32 	%r184, [%r67+256];
	mad.lo.s32 	%r185, %r184, %r183, %r182;
	ld.shared.u32 	%r186, [%r7+20];
	ld.shared.u32 	%r187, [%r67+320];
	mad.lo.s32 	%r188, %r187, %r186, %r185;
	ld.shared.u32 	%r189, [%r7+24];
	ld.shared.u32 	%r190, [%r67+384];
	mad.lo.s32 	%r191, %r190, %r189, %r188;
	ld.shared.u32 	%r192, [%r7+28];
	ld.shared.u32 	%r193, [%r67+448];
	mad.lo.s32 	%r194, %r193, %r192, %r191;
	ld.shared.u32 	%r195, [%r7+32];
	ld.shared.u32 	%r196, [%r67+512];
	mad.lo.s32 	%r197, %r196, %r195, %r194;
	ld.shared.u32 	%r198, [%r7+36];
	ld.shared.u32 	%r199, [%r67+576];
	mad.lo.s32 	%r200, %r199, %r198, %r197;
	ld.shared.u32 	%r201, [%r7+40];
	ld.shared.u32 	%r202, [%r67+640];
	mad.lo.s32 	%r203, %r202, %r201, %r200;
	ld.shared.u32 	%r204, [%r7+44];
	ld.shared.u32 	%r205, [%r67+704];
	mad.lo.s32 	%r206, %r205, %r204, %r203;
	ld.shared.u32 	%r207, [%r7+48];
	ld.shared.u32 	%r208, [%r67+768];
	mad.lo.s32 	%r209, %r208, %r207, %r206;
	ld.shared.u32 	%r210, [%r7+52];
	ld.shared.u32 	%r211, [%r67+832];
	mad.lo.s32 	%r212, %r211, %r210, %r209;
	ld.shared.u32 	%r213, [%r7+56];
	ld.shared.u32 	%r214, [%r67+896];
	mad.lo.s32 	%r215, %r214, %r213, %r212;
	ld.shared.u32 	%r216, [%r7+60];
	ld.shared.u32 	%r217, [%r67+960];
	mad.lo.s32 	%r218, %r217, %r216, %r215;
	bar.sync 	0;
	mul.wide.u32 	%rd18, %r168, 4;
	add.s64 	%rd19, %rd4, %rd18;
	ld.global.u32 	%r219, [%rd19];
	st.shared.u32 	[%r63], %r219;
	mul.wide.u32 	%rd20, %r451, 4;
	add.s64 	%rd21, %rd7, %rd20;
	ld.global.u32 	%r220, [%rd21];
	st.shared.u32 	[%r68], %r220;
	bar.sync 	0;
	ld.shared.u32 	%r221, [%r7];
	ld.shared.u32 	%r222, [%r67];
	mad.lo.s32 	%r223, %r222, %r221, %r218;
	ld.shared.u32 	%r224, [%r7+4];
	ld.shared.u32 	%r225, [%r67+64];
	mad.lo.s32 	%r226, %r225, %r224, %r223;
	ld.shared.u32 	%r227, [%r7+8];
	ld.shared.u32 	%r228, [%r67+128];
	mad.lo.s32 	%r229, %r228, %r227, %r226;
	ld.shared.u32 	%r230, [%r7+12];
	ld.shared.u32 	%r231, [%r67+192];
	mad.lo.s32 	%r232, %r231, %r230, %r229;
	ld.shared.u32 	%r233, [%r7+16];
	ld.shared.u32 	%r234, [%r67+256];
	mad.lo.s32 	%r235, %r234, %r233, %r232;
	ld.shared.u32 	%r236, [%r7+20];
	ld.shared.u32 	%r237, [%r67+320];
	mad.lo.s32 	%r238, %r237, %r236, %r235;
	ld.shared.u32 	%r239, [%r7+24];
	ld.shared.u32 	%r240, [%r67+384];
	mad.lo.s32 	%r241, %r240, %r239, %r238;
	ld.shared.u32 	%r242, [%r7+28];
	ld.shared.u32 	%r243, [%r67+448];
	mad.lo.s32 	%r244, %r243, %r242, %r241;
	ld.shared.u32 	%r245, [%r7+32];
	ld.shared.u32 	%r246, [%r67+512];
	mad.lo.s32 	%r247, %r246, %r245, %r244;
	ld.shared.u32 	%r248, [%r7+36];
	ld.shared.u32 	%r249, [%r67+576];
	mad.lo.s32 	%r250, %r249, %r248, %r247;
	ld.shared.u32 	%r251, [%r7+40];
	ld.shared.u32 	%r252, [%r67+640];
	mad.lo.s32 	%r253, %r252, %r251, %r250;
	ld.shared.u32 	%r254, [%r7+44];
	ld.shared.u32 	%r255, [%r67+704];
	mad.lo.s32 	%r256, %r255, %r254, %r253;
	ld.shared.u32 	%r257, [%r7+48];
	ld.shared.u32 	%r258, [%r67+768];
	mad.lo.s32 	%r259, %r258, %r257, %r256;
	ld.shared.u32 	%r260, [%r7+52];
	ld.shared.u32 	%r261, [%r67+832];
	mad.lo.s32 	%r262, %r261, %r260, %r259;
	ld.shared.u32 	%r263, [%r7+56];
	ld.shared.u32 	%r264, [%r67+896];
	mad.lo.s32 	%r265, %r264, %r263, %r262;
	ld.shared.u32 	%r266, [%r7+60];
	ld.shared.u32 	%r267, [%r67+960];
	mad.lo.s32 	%r461, %r267, %r266, %r265;
	bar.sync 	0;
	add.s32 	%r453, %r453, 4;
	add.s32 	%r452, %r452, 64;
	shl.b32 	%r268, %r40, 6;
	add.s32 	%r451, %r451, %r268;
	add.s32 	%r450, %r450, %r268;
	add.s32 	%r449, %r449, %r268;
	add.s32 	%r448, %r448, %r268;
	setp.ne.s32 	%p3, %r453, 0;
	@%p3 bra 	$L__BB1_3;
$L__BB1_4:
	and.b32  	%r32, %r5, 3;
	setp.eq.s32 	%p4, %r32, 0;
	@%p4 bra 	$L__BB1_9;
	setp.eq.s32 	%p5, %r32, 1;
	@%p5 bra 	$L__BB1_7;
	ld.param.u64 	%rd45, [_Z11matMulTiledPiS_S_i_param_1];
	ld.param.u64 	%rd42, [_Z11matMulTiledPiS_S_i_param_0];
	shl.b32 	%r270, %r459, 4;
	add.s32 	%r273, %r6, %r270;
	cvta.to.global.u64 	%rd22, %rd42;
	mul.wide.u32 	%rd23, %r273, 4;
	add.s64 	%rd24, %rd22, %rd23;
	ld.global.u32 	%r274, [%rd24];
	shl.b32 	%r275, %r3, 2;
	add.s32 	%r276, %r7, %r275;
	st.shared.u32 	[%r276], %r274;
	add.s32 	%r277, %r270, %r1;
	mad.lo.s32 	%r278, %r277, %r40, %r4;
	cvta.to.global.u64 	%rd25, %rd45;
	mul.wide.u32 	%rd26, %r278, 4;
	add.s64 	%rd27, %rd25, %rd26;
	ld.global.u32 	%r279, [%rd27];
	mov.u32 	%r281, _ZZ11matMulTiledPiS_S_iE8shared_B;
	add.s32 	%r282, %r281, %r275;
	add.s32 	%r283, %r282, %r51;
	st.shared.u32 	[%r283], %r279;
	bar.sync 	0;
	ld.shared.u32 	%r284, [%r7];
	ld.shared.u32 	%r285, [%r282];
	mad.lo.s32 	%r286, %r285, %r284, %r461;
	ld.shared.u32 	%r287, [%r7+4];
	ld.shared.u32 	%r288, [%r282+64];
	mad.lo.s32 	%r289, %r288, %r287, %r286;
	ld.shared.u32 	%r290, [%r7+8];
	ld.shared.u32 	%r291, [%r282+128];
	mad.lo.s32 	%r292, %r291, %r290, %r289;
	ld.shared.u32 	%r293, [%r7+12];
	ld.shared.u32 	%r294, [%r282+192];
	mad.lo.s32 	%r295, %r294, %r293, %r292;
	ld.shared.u32 	%r296, [%r7+16];
	ld.shared.u32 	%r297, [%r282+256];
	mad.lo.s32 	%r298, %r297, %r296, %r295;
	ld.shared.u32 	%r299, [%r7+20];
	ld.shared.u32 	%r300, [%r282+320];
	mad.lo.s32 	%r301, %r300, %r299, %r298;
	ld.shared.u32 	%r302, [%r7+24];
	ld.shared.u32 	%r303, [%r282+384];
	mad.lo.s32 	%r304, %r303, %r302, %r301;
	ld.shared.u32 	%r305, [%r7+28];
	ld.shared.u32 	%r306, [%r282+448];
	mad.lo.s32 	%r307, %r306, %r305, %r304;
	ld.shared.u32 	%r308, [%r7+32];
	ld.shared.u32 	%r309, [%r282+512];
	mad.lo.s32 	%r310, %r309, %r308, %r307;
	ld.shared.u32 	%r311, [%r7+36];
	ld.shared.u32 	%r312, [%r282+576];
	mad.lo.s32 	%r313, %r312, %r311, %r310;
	ld.shared.u32 	%r314, [%r7+40];
	ld.shared.u32 	%r315, [%r282+640];
	mad.lo.s32 	%r316, %r315, %r314, %r313;
	ld.shared.u32 	%r317, [%r7+44];
	ld.shared.u32 	%r318, [%r282+704];
	mad.lo.s32 	%r319, %r318, %r317, %r316;
	ld.shared.u32 	%r320, [%r7+48];
	ld.shared.u32 	%r321, [%r282+768];
	mad.lo.s32 	%r322, %r321, %r320, %r319;
	ld.shared.u32 	%r323, [%r7+52];
	ld.shared.u32 	%r324, [%r282+832];
	mad.lo.s32 	%r325, %r324, %r323, %r322;
	ld.shared.u32 	%r326, [%r7+56];
	ld.shared.u32 	%r327, [%r282+896];
	mad.lo.s32 	%r328, %r327, %r326, %r325;
	ld.shared.u32 	%r329, [%r7+60];
	ld.shared.u32 	%r330, [%r282+960];
	mad.lo.s32 	%r331, %r330, %r329, %r328;
	bar.sync 	0;
	add.s32 	%r332, %r273, 16;
	mul.wide.u32 	%rd28, %r332, 4;
	add.s64 	%rd29, %rd22, %rd28;
	ld.global.u32 	%r333, [%rd29];
	st.shared.u32 	[%r276], %r333;
	add.s32 	%r334, %r277, 16;
	mad.lo.s32 	%r335, %r334, %r40, %r4;
	mul.wide.u32 	%rd30, %r335, 4;
	add.s64 	%rd31, %rd25, %rd30;
	ld.global.u32 	%r336, [%rd31];
	st.shared.u32 	[%r283], %r336;
	bar.sync 	0;
	ld.shared.u32 	%r337, [%r7];
	ld.shared.u32 	%r338, [%r282];
	mad.lo.s32 	%r339, %r338, %r337, %r331;
	ld.shared.u32 	%r340, [%r7+4];
	ld.shared.u32 	%r341, [%r282+64];
	mad.lo.s32 	%r342, %r341, %r340, %r339;
	ld.shared.u32 	%r343, [%r7+8];
	ld.shared.u32 	%r344, [%r282+128];
	mad.lo.s32 	%r345, %r344, %r343, %r342;
	ld.shared.u32 	%r346, [%r7+12];
	ld.shared.u32 	%r347, [%r282+192];
	mad.lo.s32 	%r348, %r347, %r346, %r345;
	ld.shared.u32 	%r349, [%r7+16];
	ld.shared.u32 	%r350, [%r282+256];
	mad.lo.s32 	%r351, %r350, %r349, %r348;
	ld.shared.u32 	%r352, [%r7+20];
	ld.shared.u32 	%r353, [%r282+320];
	mad.lo.s32 	%r354, %r353, %r352, %r351;
	ld.shared.u32 	%r355, [%r7+24];
	ld.shared.u32 	%r356, [%r282+384];
	mad.lo.s32 	%r357, %r356, %r355, %r354;
	ld.shared.u32 	%r358, [%r7+28];
	ld.shared.u32 	%r359, [%r282+448];
	mad.lo.s32 	%r360, %r359, %r358, %r357;
	ld.shared.u32 	%r361, [%r7+32];
	ld.shared.u32 	%r362, [%r282+512];
	mad.lo.s32 	%r363, %r362, %r361, %r360;
	ld.shared.u32 	%r364, [%r7+36];
	ld.shared.u32 	%r365, [%r282+576];
	mad.lo.s32 	%r366, %r365, %r364, %r363;
	ld.shared.u32 	%r367, [%r7+40];
	ld.shared.u32 	%r368, [%r282+640];
	mad.lo.s32 	%r369, %r368, %r367, %r366;
	ld.shared.u32 	%r370, [%r7+44];
	ld.shared.u32 	%r371, [%r282+704];
	mad.lo.s32 	%r372, %r371, %r370, %r369;
	ld.shared.u32 	%r373, [%r7+48];
	ld.shared.u32 	%r374, [%r282+768];
	mad.lo.s32 	%r375, %r374, %r373, %r372;
	ld.shared.u32 	%r376, [%r7+52];
	ld.shared.u32 	%r377, [%r282+832];
	mad.lo.s32 	%r378, %r377, %r376, %r375;
	ld.shared.u32 	%r379, [%r7+56];
	ld.shared.u32 	%r380, [%r282+896];
	mad.lo.s32 	%r381, %r380, %r379, %r378;
	ld.shared.u32 	%r382, [%r7+60];
	ld.shared.u32 	%r383, [%r282+960];
	mad.lo.s32 	%r461, %r383, %r382, %r381;
	bar.sync 	0;
	add.s32 	%r459, %r459, 2;
$L__BB1_7:
	and.b32  	%r384, %r5, 1;
	setp.eq.b32 	%p6, %r384, 1;
	not.pred 	%p7, %p6;
	@%p7 bra 	$L__BB1_9;
	ld.param.u64 	%rd46, [_Z11matMulTiledPiS_S_i_param_1];
	ld.param.u64 	%rd43, [_Z11matMulTiledPiS_S_i_param_0];
	shl.b32 	%r385, %r459, 4;
	add.s32 	%r388, %r6, %r385;
	cvta.to.global.u64 	%rd32, %rd43;
	mul.wide.u32 	%rd33, %r388, 4;
	add.s64 	%rd34, %rd32, %rd33;
	ld.global.u32 	%r389, [%rd34];
	shl.b32 	%r390, %r3, 2;
	add.s32 	%r391, %r7, %r390;
	st.shared.u32 	[%r391], %r389;
	add.s32 	%r392, %r385, %r1;
	mad.lo.s32 	%r393, %r392, %r40, %r4;
	cvta.to.global.u64 	%rd35, %rd46;
	mul.wide.u32 	%rd36, %r393, 4;
	add.s64 	%rd37, %rd35, %rd36;
	ld.global.u32 	%r394, [%rd37];
	mov.u32 	%r396, _ZZ11matMulTiledPiS_S_iE8shared_B;
	add.s32 	%r397, %r396, %r390;
	add.s32 	%r398, %r397, %r51;
	st.shared.u32 	[%r398], %r394;
	bar.sync 	0;
	ld.shared.u32 	%r399, [%r7];
	ld.shared.u32 	%r400, [%r397];
	mad.lo.s32 	%r401, %r400, %r399, %r461;
	ld.shared.u32 	%r402, [%r7+4];
	ld.shared.u32 	%r403, [%r397+64];
	mad.lo.s32 	%r404, %r403, %r402, %r401;
	ld.shared.u32 	%r405, [%r7+8];
	ld.shared.u32 	%r406, [%r397+128];
	mad.lo.s32 	%r407, %r406, %r405, %r404;
	ld.shared.u32 	%r408, [%r7+12];
	ld.shared.u32 	%r409, [%r397+192];
	mad.lo.s32 	%r410, %r409, %r408, %r407;
	ld.shared.u32 	%r411, [%r7+16];
	ld.shared.u32 	%r412, [%r397+256];
	mad.lo.s32 	%r413, %r412, %r411, %r410;
	ld.shared.u32 	%r414, [%r7+20];
	ld.shared.u32 	%r415, [%r397+320];
	mad.lo.s32 	%r416, %r415, %r414, %r413;
	ld.shared.u32 	%r417, [%r7+24];
	ld.shared.u32 	%r418, [%r397+384];
	mad.lo.s32 	%r419, %r418, %r417, %r416;
	ld.shared.u32 	%r420, [%r7+28];
	ld.shared.u32 	%r421, [%r397+448];
	mad.lo.s32 	%r422, %r421, %r420, %r419;
	ld.shared.u32 	%r423, [%r7+32];
	ld.shared.u32 	%r424, [%r397+512];
	mad.lo.s32 	%r425, %r424, %r423, %r422;
	ld.shared.u32 	%r426, [%r7+36];
	ld.shared.u32 	%r427, [%r397+576];
	mad.lo.s32 	%r428, %r427, %r426, %r425;
	ld.shared.u32 	%r429, [%r7+40];
	ld.shared.u32 	%r430, [%r397+640];
	mad.lo.s32 	%r431, %r430, %r429, %r428;
	ld.shared.u32 	%r432, [%r7+44];
	ld.shared.u32 	%r433, [%r397+704];
	mad.lo.s32 	%r434, %r433, %r432, %r431;
	ld.shared.u32 	%r435, [%r7+48];
	ld.shared.u32 	%r436, [%r397+768];
	mad.lo.s32 	%r437, %r436, %r435, %r434;
	ld.shared.u32 	%r438, [%r7+52];
	ld.shared.u32 	%r439, [%r397+832];
	mad.lo.s32 	%r440, %r439, %r438, %r437;
	ld.shared.u32 	%r441, [%r7+56];
	ld.shared.u32 	%r442, [%r397+896];
	mad.lo.s32 	%r443, %r442, %r441, %r440;
	ld.shared.u32 	%r444, [%r7+60];
	ld.shared.u32 	%r445, [%r397+960];
	mad.lo.s32 	%r461, %r445, %r444, %r443;
	bar.sync 	0;
$L__BB1_9:
	max.s32 	%r446, %r2, %r4;
	setp.ge.s32 	%p8, %r446, %r40;
	@%p8 bra 	$L__BB1_11;
	ld.param.u64 	%rd47, [_Z11matMulTiledPiS_S_i_param_2];
	mad.lo.s32 	%r447, %r40, %r2, %r4;
	cvta.to.global.u64 	%rd38, %rd47;
	mul.wide.s32 	%rd39, %r447, 4;
	add.s64 	%rd40, %rd38, %rd39;
	st.global.u32 	[%rd40], %r461;
$L__BB1_11:
	ret;

}


// ===== COMPILED SASS (sm_100) =====

	.target	sm_100

	.elftype	@"ET_EXEC"


//--------------------- .note.nv.tkinfo           --------------------------
	.section	.note.nv.tkinfo,"",@"SHT_NOTE"
	.sectionflags	@"SHF_NOTE_NV_TKINFO"
	.tkinfo
        /*0018*/ 	.word	0x00000002
        /*0030*/ 	.string	""
        /*0030*/ 	.string	"ptxas"
        /*0030*/ 	.string	"Cuda compilation tools, release 13.0, V13.0.88"
        /*0030*/ 	.string	"Build cuda_13.0.r13.0/compiler.36424714_0"
        /*0030*/ 	.string	"-arch sm_100 -m 64 "



//--------------------- .note.nv.cuinfo           --------------------------
	.section	.note.nv.cuinfo,"",@"SHT_NOTE"
	.sectionflags	@"SHF_NOTE_NV_CUINFO"
        /*0018*/ 	.short	0x0002
        /*001a*/ 	.short	0x0064
        /*001c*/ 	.short	0x0082
	.zero		2


//--------------------- .nv.info                  --------------------------
	.section	.nv.info,"",@"SHT_CUDA_INFO"
	.align	4


	//----- nvinfo : EIATTR_REGCOUNT
	.align		4
        /*0000*/ 	.byte	0x04, 0x2f
        /*0002*/ 	.short	(.L_1 - .L_0)
	.align		4
.L_0:
        /*0004*/ 	.word	index@(_Z11matMulNaivePiS_S_i)
        /*0008*/ 	.word	0x0000001e


	//----- nvinfo : EIATTR_FRAME_SIZE
	.align		4
.L_1:
        /*000c*/ 	.byte	0x04, 0x11
        /*000e*/ 	.short	(.L_3 - .L_2)
	.align		4
.L_2:
        /*0010*/ 	.word	index@(_Z11matMulNaivePiS_S_i)
        /*0014*/ 	.word	0x00000000


	//----- nvinfo : EIATTR_REGCOUNT
	.align		4
.L_3:
        /*0018*/ 	.byte	0x04, 0x2f
        /*001a*/ 	.short	(.L_5 - .L_4)
	.align		4
.L_4:
        /*001c*/ 	.word	index@(_Z11matMulTiledPiS_S_i)
        /*0020*/ 	.word	0x00000028


	//----- nvinfo : EIATTR_FRAME_SIZE
	.align		4
.L_5:
        /*0024*/ 	.byte	0x04, 0x11
        /*0026*/ 	.short	(.L_7 - .L_6)
	.align		4
.L_6:
        /*0028*/ 	.word	index@(_Z11matMulTiledPiS_S_i)
        /*002c*/ 	.word	0x00000000


	//----- nvinfo : EIATTR_MIN_STACK_SIZE
	.align		4
.L_7:
        /*0030*/ 	.byte	0x04, 0x12
        /*0032*/ 	.short	(.L_9 - .L_8)
	.align		4
.L_8:
        /*0034*/ 	.word	index@(_Z11matMulTiledPiS_S_i)
        /*0038*/ 	.word	0x00000000


	//----- nvinfo : EIATTR_MIN_STACK_SIZE
	.align		4
.L_9:
        /*003c*/ 	.byte	0x04, 0x12
        /*003e*/ 	.short	(.L_11 - .L_10)
	.align		4
.L_10:
        /*0040*/ 	.word	index@(_Z11matMulNaivePiS_S_i)
        /*0044*/ 	.word	0x00000000
.L_11:


//--------------------- .nv.compat                --------------------------
	.section	.nv.compat,"",@"SHT_CUDA_COMPAT_INFO"
	.align	4
        /*0000*/ 	.byte	0x02, 0x09, 0x00, 0x00, 0x02, 0x02, 0x01, 0x00, 0x02, 0x05, 0x05, 0x00, 0x03, 0x07, 0x01, 0x01
        /*0010*/ 	.byte	0x02, 0x03, 0x00, 0x00, 0x02, 0x06, 0x01, 0x00, 0x04, 0x0b, 0x08, 0x00, 0x09, 0x00, 0x00, 0x00
        /*0020*/ 	.byte	0x00, 0x00, 0x00, 0x00


//--------------------- .nv.info._Z11matMulTiledPiS_S_i --------------------------
	.section	.nv.info._Z11matMulTiledPiS_S_i,"",@"SHT_CUDA_INFO"
	.sectionflags	@""
	.align	4


	//----- nvinfo : EIATTR_CUDA_API_VERSION
	.align		4
        /*0000*/ 	.byte	0x04, 0x37
        /*0002*/ 	.short	(.L_13 - .L_12)
.L_12:
        /*0004*/ 	.word	0x00000082


	//----- nvinfo : EIATTR_KPARAM_INFO
	.align		4
.L_13:
        /*0008*/ 	.byte	0x04, 0x17
        /*000a*/ 	.short	(.L_15 - .L_14)
.L_14:
        /*000c*/ 	.word	0x00000000
        /*0010*/ 	.short	0x0003
        /*0012*/ 	.short	0x0018
        /*0014*/ 	.byte	0x00, 0xf0, 0x11, 0x00


	//----- nvinfo : EIATTR_KPARAM_INFO
	.align		4
.L_15:
        /*0018*/ 	.byte	0x04, 0x17
        /*001a*/ 	.short	(.L_17 - .L_16)
.L_16:
        /*001c*/ 	.word	0x00000000
        /*0020*/ 	.short	0x0002
        /*0022*/ 	.short	0x0010
        /*0024*/ 	.byte	0x00, 0xf5, 0x21, 0x00


	//----- nvinfo : EIATTR_KPARAM_INFO
	.align		4
.L_17:
        /*0028*/ 	.byte	0x04, 0x17
        /*002a*/ 	.short	(.L_19 - .L_18)
.L_18:
        /*002c*/ 	.word	0x00000000
        /*0030*/ 	.short	0x0001
        /*0032*/ 	.short	0x0008
        /*0034*/ 	.byte	0x00, 0xf5, 0x21, 0x00


	//----- nvinfo : EIATTR_KPARAM_INFO
	.align		4
.L_19:
        /*0038*/ 	.byte	0x04, 0x17
        /*003a*/ 	.short	(.L_21 - .L_20)
.L_20:
        /*003c*/ 	.word	0x00000000
        /*0040*/ 	.short	0x0000
        /*0042*/ 	.short	0x0000
        /*0044*/ 	.byte	0x00, 0xf5, 0x21, 0x00


	//----- nvinfo : EIATTR_SPARSE_MMA_MASK
	.align		4
.L_21:
        /*0048*/ 	.byte	0x03, 0x50
        /*004a*/ 	.short	0x0000


	//----- nvinfo : EIATTR_MAXREG_COUNT
	.align		4
        /*004c*/ 	.byte	0x03, 0x1b
        /*004e*/ 	.short	0x00ff


	//----- nvinfo : EIATTR_NUM_BARRIERS
	.align		4
        /*0050*/ 	.byte	0x02, 0x4c
        /*0052*/ 	.byte	0x01
	.zero		1


	//----- nvinfo : EIATTR_MERCURY_ISA_VERSION
	.align		4
        /*0054*/ 	.byte	0x03, 0x5f
        /*0056*/ 	.short	0x0101


	//----- nvinfo : EIATTR_VRC_CTA_INIT_COUNT
	.align		4
        /*0058*/ 	.byte	0x02, 0x4a
	.zero		1
	.zero		1


	//----- nvinfo : EIATTR_EXIT_INSTR_OFFSETS
	.align		4
        /*005c*/ 	.byte	0x04, 0x1c
        /*005e*/ 	.short	(.L_23 - .L_22)


	//   ....[0]....
.L_22:
        /*0060*/ 	.word	0x000018d0


	//   ....[1]....
        /*0064*/ 	.word	0x00001920


	//----- nvinfo : EIATTR_CBANK_PARAM_SIZE
	.align		4
.L_23:
        /*0068*/ 	.byte	0x03, 0x19
        /*006a*/ 	.short	0x001c


	//----- nvinfo : EIATTR_PARAM_CBANK
	.align		4
        /*006c*/ 	.byte	0x04, 0x0a
        /*006e*/ 	.short	(.L_25 - .L_24)
	.align		4
.L_24:
        /*0070*/ 	.word	index@(.nv.constant0._Z11matMulTiledPiS_S_i)
        /*0074*/ 	.short	0x0380
        /*0076*/ 	.short	0x001c


	//----- nvinfo : EIATTR_SW_WAR
	.align		4
.L_25:
        /*0078*/ 	.byte	0x04, 0x36
        /*007a*/ 	.short	(.L_27 - .L_26)
.L_26:
        /*007c*/ 	.word	0x00000008
.L_27:


//--------------------- .nv.info._Z11matMulNaivePiS_S_i --------------------------
	.section	.nv.info._Z11matMulNaivePiS_S_i,"",@"SHT_CUDA_INFO"
	.sectionflags	@""
	.align	4


	//----- nvinfo : EIATTR_CUDA_API_VERSION
	.align		4
        /*0000*/ 	.byte	0x04, 0x37
        /*0002*/ 	.short	(.L_29 - .L_28)
.L_28:
        /*0004*/ 	.word	0x00000082


	//----- nvinfo : EIATTR_KPARAM_INFO
	.align		4
.L_29:
        /*0008*/ 	.byte	0x04, 0x17
        /*000a*/ 	.short	(.L_31 - .L_30)
.L_30:
        /*000c*/ 	.word	0x00000000
        /*0010*/ 	.short	0x0003
        /*0012*/ 	.short	0x0018
        /*0014*/ 	.byte	0x00, 0xf0, 0x11, 0x00


	//----- nvinfo : EIATTR_KPARAM_INFO
	.align		4
.L_31:
        /*0018*/ 	.byte	0x04, 0x17
        /*001a*/ 	.short	(.L_33 - .L_32)
.L_32:
        /*001c*/ 	.word	0x00000000
        /*0020*/ 	.short	0x0002
        /*0022*/ 	.short	0x0010
        /*0024*/ 	.byte	0x00, 0xf5, 0x21, 0x00


	//----- nvinfo : EIATTR_KPARAM_INFO
	.align		4
.L_33:
        /*0028*/ 	.byte	0x04, 0x17
        /*002a*/ 	.short	(.L_35 - .L_34)
.L_34:
        /*002c*/ 	.word	0x00000000
        /*0030*/ 	.short	0x0001
        /*0032*/ 	.short	0x0008
        /*0034*/ 	.byte	0x00, 0xf5, 0x21, 0x00


	//----- nvinfo : EIATTR_KPARAM_INFO
	.align		4
.L_35:
        /*0038*/ 	.byte	0x04, 0x17
        /*003a*/ 	.short	(.L_37 - .L_36)
.L_36:
        /*003c*/ 	.word	0x00000000
        /*0040*/ 	.short	0x0000
        /*0042*/ 	.short	0x0000
        /*0044*/ 	.byte	0x00, 0xf5, 0x21, 0x00


	//----- nvinfo : EIATTR_SPARSE_MMA_MASK
	.align		4
.L_37:
        /*0048*/ 	.byte	0x03, 0x50
        /*004a*/ 	.short	0x0000


	//----- nvinfo : EIATTR_MAXREG_COUNT
	.align		4
        /*004c*/ 	.byte	0x03, 0x1b
        /*004e*/ 	.short	0x00ff


	//----- nvinfo : EIATTR_MERCURY_ISA_VERSION
	.align		4
        /*0050*/ 	.byte	0x03, 0x5f
        /*0052*/ 	.short	0x0101


	//----- nvinfo : EIATTR_VRC_CTA_INIT_COUNT
	.align		4
        /*0054*/ 	.byte	0x02, 0x4a
	.zero		1
	.zero		1


	//----- nvinfo : EIATTR_EXIT_INSTR_OFFSETS
	.align		4
        /*0058*/ 	.byte	0x04, 0x1c
        /*005a*/ 	.short	(.L_39 - .L_38)


	//   ....[0]....
.L_38:
        /*005c*/ 	.word	0x000000c0


	//   ....[1]....
        /*0060*/ 	.word	0x00000a90


	//----- nvinfo : EIATTR_CBANK_PARAM_SIZE
	.align		4
.L_39:
        /*0064*/ 	.byte	0x03, 0x19
        /*0066*/ 	.short	0x001c


	//----- nvinfo : EIATTR_PARAM_CBANK
	.align		4
        /*0068*/ 	.byte	0x04, 0x0a
        /*006a*/ 	.short	(.L_41 - .L_40)
	.align		4
.L_40:
        /*006c*/ 	.word	index@(.nv.constant0._Z11matMulNaivePiS_S_i)
        /*0070*/ 	.short	0x0380
        /*0072*/ 	.short	0x001c


	//----- nvinfo : EIATTR_SW_WAR
	.align		4
.L_41:
        /*0074*/ 	.byte	0x04, 0x36
        /*0076*/ 	.short	(.L_43 - .L_42)
.L_42:
        /*0078*/ 	.word	0x00000008
.L_43:


//--------------------- .nv.callgraph             --------------------------
	.section	.nv.callgraph,"",@"SHT_CUDA_CALLGRAPH"
	.align	4
	.sectionentsize	8
	.align		4
        /*0000*/ 	.word	0x00000000
	.align		4
        /*0004*/ 	.word	0xffffffff
	.align		4
        /*0008*/ 	.word	0x00000000
	.align		4
        /*000c*/ 	.word	0xfffffffe
	.align		4
        /*0010*/ 	.word	0x00000000
	.align		4
        /*0014*/ 	.word	0xfffffffd
	.align		4
        /*0018*/ 	.word	0x00000000
	.align		4
        /*001c*/ 	.word	0xfffffffc


//--------------------- .text._Z11matMulTiledPiS_S_i --------------------------
	.section	.text._Z11matMulTiledPiS_S_i,"ax",@progbits
	.align	128
        .global         _Z11matMulTiledPiS_S_i
        .type           _Z11matMulTiledPiS_S_i,@function
        .size           _Z11matMulTiledPiS_S_i,(.L_x_10 - _Z11matMulTiledPiS_S_i)
        .other          _Z11matMulTiledPiS_S_i,@"STO_CUDA_ENTRY STV_DEFAULT"
_Z11matMulTiledPiS_S_i:
.text._Z11matMulTiledPiS_S_i:
[----:B------:R-:W-:Y:S08]  /*0000*/  LDC R1, c[0x0][0x37c] ;  /* 0x0000df00ff017b82 */ /* 0x000ff00000000800 */
[----:B------:R-:W0:Y:S01]  /*0010*/  LDC R4, c[0x0][0x398] ;  /* 0x0000e600ff047b82 */ /* 0x000e220000000800 */
[----:B------:R-:W1:Y:S01]  /*0020*/  S2R R3, SR_TID.Y ;  /* 0x0000000000037919 */ /* 0x000e620000002200 */
[----:B------:R-:W2:Y:S01]  /*0030*/  LDCU.64 UR8, c[0x0][0x358] ;  /* 0x00006b00ff0877ac */ /* 0x000ea20008000a00 */
[----:B------:R-:W-:Y:S01]  /*0040*/  HFMA2 R33, -RZ, RZ, 0, 0 ;  /* 0x00000000ff217431 */ /* 0x000fe200000001ff */
[----:B------:R-:W3:Y:S04]  /*0050*/  S2R R2, SR_TID.X ;  /* 0x0000000000027919 */ /* 0x000ee80000002100 */
[----:B------:R-:W1:Y:S08]  /*0060*/  LDC R0, c[0x0][0x364] ;  /* 0x0000d900ff007b82 */ /* 0x000e700000000800 */
[----:B------:R-:W1:Y:S08]  /*0070*/  S2UR UR4, SR_CTAID.Y ;  /* 0x00000000000479c3 */ /* 0x000e700000002600 */
[----:B------:R-:W3:Y:S01]  /*0080*/  S2UR UR5, SR_CTAID.X ;  /* 0x00000000000579c3 */ /* 0x000ee20000002500 */
[----:B0-----:R-:W-:-:S02]  /*0090*/  ISETP.GE.AND P0, PT, R4, 0x10, PT ;  /* 0x000000100400780c */ /* 0x001fc40003f06270 */
[----:B------:R-:W-:-:S04]  /*00a0*/  SHF.R.S32.HI R5, RZ, 0x1f, R4 ;  /* 0x0000001fff057819 */ /* 0x000fc80000011404 */
[----:B------:R-:W-:Y:S01]  /*00b0*/  LEA.HI R5, R5, R4, RZ, 0x4 ;  /* 0x0000000405057211 */ /* 0x000fe200078f20ff */
[----:B------:R-:W3:Y:S01]  /*00c0*/  LDC R21, c[0x0][0x360] ;  /* 0x0000d800ff157b82 */ /* 0x000ee20000000800 */
[----:B-1----:R-:W-:Y:S02]  /*00d0*/  IMAD R23, R0, UR4, R3 ;  /* 0x0000000400177c24 */ /* 0x002fe4000f8e0203 */
[----:B---3--:R-:W-:-:S03]  /*00e0*/  IMAD R21, R21, UR5, R2 ;  /* 0x0000000515157c24 */ /* 0x008fc6000f8e0202 */
[----:B--2---:R-:W-:Y:S05]  /*00f0*/  @!P0 BRA `(.L_x_0) ;  /* 0x0000001400ec8947 */ /* 0x004fea0003800000 */
[----:B------:R-:W0:Y:S01]  /*0100*/  S2UR UR6, SR_CgaCtaId ;  /* 0x00000000000679c3 */ /* 0x000e220000008800 */
[----:B------:R-:W-:Y:S01]  /*0110*/  SHF.R.S32.HI R28, RZ, 0x4, R5 ;  /* 0x00000004ff1c7819 */ /* 0x000fe20000011405 */
[----:B------:R-:W-:Y:S01]  /*0120*/  UMOV UR4, 0x400 ;  /* 0x0000040000047882 */ /* 0x000fe20000000000 */
[----:B------:R-:W-:Y:S01]  /*0130*/  IMAD R7, R23, R4, R2 ;  /* 0x0000000417077224 */ /* 0x000fe200078e0202 */
[----:B------:R-:W-:Y:S02]  /*0140*/  MOV R33, RZ ;  /* 0x000000ff00217202 */ /* 0x000fe40000000f00 */
[----:B------:R-:W-:-:S04]  /*0150*/  IADD3 R0, PT, PT, R28, -0x1, RZ ;  /* 0xffffffff1c007810 */ /* 0x000fc80007ffe0ff */
[----:B------:R-:W-:Y:S02]  /*0160*/  ISETP.GE.U32.AND P0, PT, R0, 0x3, PT ;  /* 0x000000030000780c */ /* 0x000fe40003f06070 */
[----:B------:R-:W-:Y:S01]  /*0170*/  MOV R0, RZ ;  /* 0x000000ff00007202 */ /* 0x000fe20000000f00 */
[----:B0-----:R-:W-:-:S06]  /*0180*/  ULEA UR5, UR6, UR4, 0x18 ;  /* 0x0000000406057291 */ /* 0x001fcc000f8ec0ff */
[----:B------:R-:W-:-:S04]  /*0190*/  LEA R5, R3, UR5, 0x6 ;  /* 0x0000000503057c11 */ /* 0x000fc8000f8e30ff */
[----:B------:R-:W-:Y:S05]  /*01a0*/  @!P0 BRA `(.L_x_1) ;  /* 0x0000000c00348947 */ /* 0x000fea0003800000 */
[----:B------:R-:W-:Y:S01]  /*01b0*/  UIADD3 UR5, UPT, UPT, UR4, 0x400, URZ ;  /* 0x0000040004057890 */ /* 0x000fe2000fffe0ff */
[C---:B------:R-:W-:Y:S01]  /*01c0*/  IADD3 R31, PT, PT, R3.reuse, 0x30, RZ ;  /* 0x00000030031f7810 */ /* 0x040fe20007ffe0ff */
[CCC-:B------:R-:W-:Y:S01]  /*01d0*/  IMAD R25, R3.reuse, R4.reuse, R21.reuse ;  /* 0x0000000403197224 */ /* 0x1c0fe200078e0215 */
[C---:B------:R-:W-:Y:S01]  /*01e0*/  IADD3 R29, PT, PT, R3.reuse, 0x20, RZ ;  /* 0x00000020031d7810 */ /* 0x040fe20007ffe0ff */
[----:B------:R-:W-:Y:S01]  /*01f0*/  ULEA UR5, UR6, UR5, 0x18 ;  /* 0x0000000506057291 */ /* 0x000fe2000f8ec0ff */
[----:B------:R-:W-:Y:S01]  /*0200*/  IADD3 R27, PT, PT, R3, 0x10, RZ ;  /* 0x00000010031b7810 */ /* 0x000fe20007ffe0ff */
[-CC-:B------:R-:W-:Y:S01]  /*0210*/  IMAD R31, R31, R4.reuse, R21.reuse ;  /* 0x000000041f1f7224 */ /* 0x180fe200078e0215 */
[----:B------:R-:W-:Y:S01]  /*0220*/  LOP3.LUT R0, R28, 0x7fffffc, RZ, 0xc0, !PT ;  /* 0x07fffffc1c007812 */ /* 0x000fe200078ec0ff */
[-CC-:B------:R-:W-:Y:S01]  /*0230*/  IMAD R29, R29, R4.reuse, R21.reuse ;  /* 0x000000041d1d7224 */ /* 0x180fe200078e0215 */
[----:B------:R-:W-:Y:S01]  /*0240*/  IADD3 R24, PT, PT, R7, 0x20, RZ ;  /* 0x0000002007187810 */ /* 0x000fe20007ffe0ff */
[----:B------:R-:W-:Y:S01]  /*0250*/  IMAD R27, R27, R4, R21 ;  /* 0x000000041b1b7224 */ /* 0x000fe200078e0215 */
[----:B------:R-:W-:-:S02]  /*0260*/  LEA R20, R2, UR5, 0x2 ;  /* 0x0000000502147c11 */ /* 0x000fc4000f8e10ff */
[----:B------:R-:W-:Y:S02]  /*0270*/  MOV R33, RZ ;  /* 0x000000ff00217202 */ /* 0x000fe40000000f00 */
[----:B------:R-:W-:Y:S02]  /*0280*/  LEA R22, R2, R5, 0x2 ;  /* 0x0000000502167211 */ /* 0x000fe400078e10ff */
[----:B------:R-:W-:Y:S02]  /*0290*/  IADD3 R26, PT, PT, -R0, RZ, RZ ;  /* 0x000000ff001a7210 */ /* 0x000fe40007ffe1ff */
[----:B------:R-:W-:-:S07]  /*02a0*/  LEA R6, R3, R20, 0x6 ;  /* 0x0000001403067211 */ /* 0x000fce00078e30ff */
.L_x_2:
[----:B------:R-:W0:Y:S01]  /*02b0*/  LDC.64 R18, c[0x0][0x380] ;  /* 0x0000e000ff127b82 */ /* 0x000e220000000a00 */
[----:B------:R-:W-:-:S07]  /*02c0*/  IADD3 R11, PT, PT, R24, -0x20, RZ ;  /* 0xffffffe0180b7810 */ /* 0x000fce0007ffe0ff */
[----:B------:R-:W1:Y:S01]  /*02d0*/  LDC.64 R16, c[0x0][0x388] ;  /* 0x0000e200ff107b82 */ /* 0x000e620000000a00 */
[----:B0-----:R-:W-:-:S06]  /*02e0*/  IMAD.WIDE.U32 R10, R11, 0x4, R18 ;  /* 0x000000040b0a7825 */ /* 0x001fcc00078e0012 */
[----:B------:R-:W2:Y:S01]  /*02f0*/  LDG.E R11, desc[UR8][R10.64] ;  /* 0x000000080a0b7981 */ /* 0x000ea2000c1e1900 */
[----:B-1----:R-:W-:-:S05]  /*0300*/  IMAD.WIDE.U32 R8, R25, 0x4, R16 ;  /* 0x0000000419087825 */ /* 0x002fca00078e0010 */
[----:B------:R-:W3:Y:S04]  /*0310*/  LDG.E R37, desc[UR8][R8.64] ;  /* 0x0000000808257981 */ /* 0x000ee8000c1e1900 */
[----:B--2---:R-:W-:Y:S04]  /*0320*/  STS [R22], R11 ;  /* 0x0000000b16007388 */ /* 0x004fe80000000800 */
[----:B---3--:R-:W-:Y:S01]  /*0330*/  STS [R6], R37 ;  /* 0x0000002506007388 */ /* 0x008fe20000000800 */
[----:B------:R-:W-:Y:S06]  /*0340*/  BAR.SYNC.DEFER_BLOCKING 0x0 ;  /* 0x0000000000007b1d */ /* 0x000fec0000010000 */
[----:B------:R-:W-:Y:S04]  /*0350*/  LDS R30, [R20] ;  /* 0x00000000141e7984 */ /* 0x000fe80000000800 */
[----:B------:R-:W0:Y:S04]  /*0360*/  LDS.128 R12, [R5] ;  /* 0x00000000050c7984 */ /* 0x000e280000000c00 */
[----:B------:R-:W1:Y:S04]  /*0370*/  LDS R32, [R20+0x40] ;  /* 0x0000400014207984 */ /* 0x000e680000000800 */
[----:B------:R-:W2:Y:S04]  /*0380*/  LDS R35, [R20+0x80] ;  /* 0x0000800014237984 */ /* 0x000ea80000000800 */
[----:B------:R-:W-:Y:S04]  /*0390*/  LDS.128 R8, [R5+0x10] ;  /* 0x0000100005087984 */ /* 0x000fe80000000c00 */
[----:B------:R-:W-:Y:S01]  /*03a0*/  LDS R37, [R20+0x380] ;  /* 0x0003800014257984 */ /* 0x000fe20000000800 */
[----:B0-----:R-:W-:-:S03]  /*03b0*/  IMAD R30, R12, R30, R33 ;  /* 0x0000001e0c1e7224 */ /* 0x001fc600078e0221 */
[----:B------:R-:W0:Y:S01]  /*03c0*/  LDS R12, [R20+0xc0] ;  /* 0x0000c000140c7984 */ /* 0x000e220000000800 */
[----:B-1----:R-:W-:-:S03]  /*03d0*/  IMAD R13, R32, R13, R30 ;  /* 0x0000000d200d7224 */ /* 0x002fc600078e021e */
[----:B------:R-:W1:Y:S04]  /*03e0*/  LDS R32, [R20+0x100] ;  /* 0x0001000014207984 */ /* 0x000e680000000800 */
[----:B------:R-:W3:Y:S04]  /*03f0*/  LDS R30, [R20+0x140] ;  /* 0x00014000141e7984 */ /* 0x000ee80000000800 */
[----:B------:R-:W4:Y:S01]  /*0400*/  LDS R33, [R20+0x180] ;  /* 0x0001800014217984 */ /* 0x000f220000000800 */
[----:B--2---:R-:W-:-:S04]  /*0410*/  IMAD R13, R35, R14, R13 ;  /* 0x0000000e230d7224 */ /* 0x004fc800078e020d */
[----:B0-----:R-:W-:-:S04]  /*0420*/  IMAD R13, R12, R15, R13 ;  /* 0x0000000f0c0d7224 */ /* 0x001fc800078e020d */
[----:B-1----:R-:W-:Y:S02]  /*0430*/  IMAD R13, R8, R32, R13 ;  /* 0x00000020080d7224 */ /* 0x002fe400078e020d */
[----:B------:R-:W0:Y:S02]  /*0440*/  LDS R8, [R20+0x1c0] ;  /* 0x0001c00014087984 */ /* 0x000e240000000800 */
[----:B---3--:R-:W-:Y:S02]  /*0450*/  IMAD R9, R30, R9, R13 ;  /* 0x000000091e097224 */ /* 0x008fe400078e020d */
[----:B------:R-:W-:Y:S04]  /*0460*/  LDS R30, [R20+0x200] ;  /* 0x00020000141e7984 */ /* 0x000fe80000000800 */
[----:B------:R-:W1:Y:S01]  /*0470*/  LDS.128 R12, [R5+0x20] ;  /* 0x00002000050c7984 */ /* 0x000e620000000c00 */
[----:B----4-:R-:W-:-:S03]  /*0480*/  IMAD R9, R33, R10, R9 ;  /* 0x0000000a21097224 */ /* 0x010fc600078e0209 */
[----:B------:R-:W2:Y:S04]  /*0490*/  LDS R32, [R20+0x240] ;  /* 0x0002400014207984 */ /* 0x000ea80000000800 */
[----:B------:R-:W3:Y:S04]  /*04a0*/  LDS R33, [R20+0x280] ;  /* 0x0002800014217984 */ /* 0x000ee80000000800 */
[----:B------:R-:W4:Y:S01]  /*04b0*/  LDS R10, [R20+0x2c0] ;  /* 0x0002c000140a7984 */ /* 0x000f220000000800 */
[----:B0-----:R-:W-:-:S03]  /*04c0*/  IMAD R9, R8, R11, R9 ;  /* 0x0000000b08097224 */ /* 0x001fc600078e0209 */
[----:B------:R-:W-:Y:S01]  /*04d0*/  LDS R8, [R20+0x340] ;  /* 0x0003400014087984 */ /* 0x000fe20000000800 */
[----:B-1----:R-:W-:-:S03]  /*04e0*/  IMAD R12, R12, R30, R9 ;  /* 0x0000001e0c0c7224 */ /* 0x002fc600078e0209 */
[----:B------:R-:W-:Y:S01]  /*04f0*/  LDS R30, [R20+0x3c0] ;  /* 0x0003c000141e7984 */ /* 0x000fe20000000800 */
[----:B--2---:R-:W-:Y:S01]  /*0500*/  IMAD R13, R32, R13, R12 ;  /* 0x0000000d200d7224 */ /* 0x004fe200078e020c */
[----:B------:R-:W-:-:S03]  /*0510*/  IADD3 R9, PT, PT, R24, -0x10, RZ ;  /* 0xfffffff018097810 */ /* 0x000fc60007ffe0ff */
[----:B---3--:R-:W-:Y:S02]  /*0520*/  IMAD R13, R33, R14, R13 ;  /* 0x0000000e210d7224 */ /* 0x008fe400078e020d */
[----:B------:R-:W-:Y:S02]  /*0530*/  IMAD.WIDE.U32 R32, R9, 0x4, R18 ;  /* 0x0000000409207825 */ /* 0x000fe400078e0012 */
[----:B------:R-:W-:Y:S02]  /*0540*/  LDS R9, [R20+0x300] ;  /* 0x0003000014097984 */ /* 0x000fe40000000800 */
[----:B----4-:R-:W-:Y:S02]  /*0550*/  IMAD R10, R10, R15, R13 ;  /* 0x0000000f0a0a7224 */ /* 0x010fe400078e020d */
[----:B------:R-:W0:Y:S01]  /*0560*/  LDS.128 R12, [R5+0x30] ;  /* 0x00003000050c7984 */ /* 0x000e220000000c00 */
[----:B------:R-:W-:Y:S01]  /*0570*/  BAR.SYNC.DEFER_BLOCKING 0x0 ;  /* 0x0000000000007b1d */ /* 0x000fe20000010000 */
[----:B------:R-:W-:-:S05]  /*0580*/  IMAD.WIDE.U32 R34, R27, 0x4, R16 ;  /* 0x000000041b227825 */ /* 0x000fca00078e0010 */
[----:B------:R-:W2:Y:S04]  /*0590*/  LDG.E R32, desc[UR8][R32.64] ;  /* 0x0000000820207981 */ /* 0x000ea8000c1e1900 */
[----:B------:R-:W3:Y:S01]  /*05a0*/  LDG.E R35, desc[UR8][R34.64] ;  /* 0x0000000822237981 */ /* 0x000ee2000c1e1900 */
[----:B0-----:R-:W-:-:S04]  /*05b0*/  IMAD R9, R12, R9, R10 ;  /* 0x000000090c097224 */ /* 0x001fc800078e020a */
[----:B------:R-:W-:-:S04]  /*05c0*/  IMAD R13, R8, R13, R9 ;  /* 0x0000000d080d7224 */ /* 0x000fc800078e0209 */
[----:B------:R-:W-:-:S04]  /*05d0*/  IMAD R13, R37, R14, R13 ;  /* 0x0000000e250d7224 */ /* 0x000fc800078e020d */
[----:B------:R-:W-:Y:S01]  /*05e0*/  IMAD R13, R30, R15, R13 ;  /* 0x0000000f1e0d7224 */ /* 0x000fe200078e020d */
[----:B--2---:R-:W-:Y:S04]  /*05f0*/  STS [R22], R32 ;  /* 0x0000002016007388 */ /* 0x004fe80000000800 */
[----:B---3--:R-:W-:Y:S01]  /*0600*/  STS [R6], R35 ;  /* 0x0000002306007388 */ /* 0x008fe20000000800 */
[----:B------:R-:W-:Y:S06]  /*0610*/  BAR.SYNC.DEFER_BLOCKING 0x0 ;  /* 0x0000000000007b1d */ /* 0x000fec0000010000 */
[----:B------:R-:W-:Y:S04]  /*0620*/  LDS R12, [R20] ;  /* 0x00000000140c7984 */ /* 0x000fe80000000800 */
[----:B------:R-:W0:Y:S04]  /*0630*/  LDS.128 R8, [R5] ;  /* 0x0000000005087984 */ /* 0x000e280000000c00 */
[----:B------:R-:W1:Y:S04]  /*0640*/  LDS R36, [R20+0x40] ;  /* 0x0000400014247984 */ /* 0x000e680000000800 */
[----:B------:R-:W2:Y:S04]  /*0650*/  LDS R33, [R20+0x80] ;  /* 0x0000800014217984 */ /* 0x000ea80000000800 */
[----:B------:R-:W-:Y:S04]  /*0660*/  LDS R32, [R20+0x100] ;  /* 0x0001000014207984 */ /* 0x000fe80000000800 */
[----:B------:R-:W-:Y:S04]  /*0670*/  LDS R30, [R20+0x140] ;  /* 0x00014000141e7984 */ /* 0x000fe80000000800 */
[----:B------:R-:W-:Y:S04]  /*0680*/  LDS R35, [R20+0x180] ;  /* 0x0001800014237984 */ /* 0x000fe80000000800 */
[----:B------:R-:W-:Y:S01]  /*0690*/  LDS R37, [R20+0x380] ;  /* 0x0003800014257984 */ /* 0x000fe20000000800 */
[----:B0-----:R-:W-:-:S03]  /*06a0*/  IMAD R12, R8, R12, R13 ;  /* 0x0000000c080c7224 */ /* 0x001fc600078e020d */
[----:B------:R-:W0:Y:S01]  /*06b0*/  LDS R8, [R20+0xc0] ;  /* 0x0000c00014087984 */ /* 0x000e220000000800 */
[----:B-1----:R-:W-:-:S03]  /*06c0*/  IMAD R9, R36, R9, R12 ;  /* 0x0000000924097224 */ /* 0x002fc600078e020c */
[----:B------:R-:W1:Y:S01]  /*06d0*/  LDS.128 R12, [R5+0x10] ;  /* 0x00001000050c7984 */ /* 0x000e620000000c00 */
[----:B--2---:R-:W-:-:S03]  /*06e0*/  IMAD R9, R33, R10, R9 ;  /* 0x0000000a21097224 */ /* 0x004fc600078e0209 */
[----:B------:R-:W-:Y:S01]  /*06f0*/  LDS R33, [R20+0x280] ;  /* 0x0002800014217984 */ /* 0x000fe20000000800 */
[----:B0-----:R-:W-:-:S04]  /*0700*/  IMAD R9, R8, R11, R9 ;  /* 0x0000000b08097224 */ /* 0x001fc800078e0209 */
[----:B-1----:R-:W-:Y:S02]  /*0710*/  IMAD R9, R12, R32, R9 ;  /* 0x000000200c097224 */ /* 0x002fe400078e0209 */
[----:B------:R-:W0:Y:S02]  /*0720*/  LDS R12, [R20+0x1c0] ;  /* 0x0001c000140c7984 */ /* 0x000e240000000800 */
[----:B------:R-:W-:Y:S02]  /*0730*/  IMAD R13, R30, R13, R9 ;  /* 0x0000000d1e0d7224 */ /* 0x000fe400078e0209 */
[----:B------:R-:W-:Y:S04]  /*0740*/  LDS R30, [R20+0x200] ;  /* 0x00020000141e7984 */ /* 0x000fe80000000800 */
[----:B------:R-:W1:Y:S04]  /*0750*/  LDS.128 R8, [R5+0x20] ;  /* 0x0000200005087984 */ /* 0x000e680000000c00 */
[----:B------:R-:W2:Y:S01]  /*0760*/  LDS R32, [R20+0x240] ;  /* 0x0002400014207984 */ /* 0x000ea20000000800 */
[----:B------:R-:W-:-:S03]  /*0770*/  IMAD R13, R35, R14, R13 ;  /* 0x0000000e230d7224 */ /* 0x000fc600078e020d */
[----:B------:R-:W3:Y:S01]  /*0780*/  LDS R14, [R20+0x2c0] ;  /* 0x0002c000140e7984 */ /* 0x000ee20000000800 */
[----:B0-----:R-:W-:-:S04]  /*0790*/  IMAD R13, R12, R15, R13 ;  /* 0x0000000f0c0d7224 */ /* 0x001fc800078e020d */
[----:B-1----:R-:W-:Y:S02]  /*07a0*/  IMAD R8, R8, R30, R13 ;  /* 0x0000001e08087224 */ /* 0x002fe400078e020d */
[----:B------:R-:W-:Y:S02]  /*07b0*/  LDS R30, [R20+0x3c0] ;  /* 0x0003c000141e7984 */ /* 0x000fe40000000800 */
[----:B--2---:R-:W-:Y:S02]  /*07c0*/  IMAD R9, R32, R9, R8 ;  /* 0x0000000920097224 */ /* 0x004fe400078e0208 */
[----:B------:R-:W-:Y:S02]  /*07d0*/  LDS R8, [R20+0x340] ;  /* 0x0003400014087984 */ /* 0x000fe40000000800 */
[----:B------:R-:W-:Y:S02]  /*07e0*/  IMAD R10, R33, R10, R9 ;  /* 0x0000000a210a7224 */ /* 0x000fe400078e0209 */
[----:B------:R-:W-:Y:S02]  /*07f0*/  LDS R9, [R20+0x300] ;  /* 0x0003000014097984 */ /* 0x000fe40000000800 */
[----:B---3--:R-:W-:-:S02]  /*0800*/  IMAD R10, R14, R11, R10 ;  /* 0x0000000b0e0a7224 */ /* 0x008fc400078e020a */
[----:B------:R-:W0:Y:S01]  /*0810*/  LDS.128 R12, [R5+0x30] ;  /* 0x00003000050c7984 */ /* 0x000e220000000c00 */
[----:B------:R-:W-:Y:S01]  /*0820*/  IMAD.WIDE.U32 R32, R24, 0x4, R18 ;  /* 0x0000000418207825 */ /* 0x000fe200078e0012 */
[----:B------:R-:W-:Y:S03]  /*0830*/  BAR.SYNC.DEFER_BLOCKING 0x0 ;  /* 0x0000000000007b1d */ /* 0x000fe60000010000 */
[----:B------:R-:W-:-:S03]  /*0840*/  IMAD.WIDE.U32 R34, R29, 0x4, R16 ;  /* 0x000000041d227825 */ /* 0x000fc600078e0010 */
[----:B------:R-:W2:Y:S04]  /*0850*/  LDG.E R32, desc[UR8][R32.64] ;  /* 0x0000000820207981 */ /* 0x000ea8000c1e1900 */
[----:B------:R-:W3:Y:S01]  /*0860*/  LDG.E R35, desc[UR8][R34.64] ;  /* 0x0000000822237981 */ /* 0x000ee2000c1e1900 */
[----:B0-----:R-:W-:-:S04]  /*0870*/  IMAD R9, R12, R9, R10 ;  /* 0x000000090c097224 */ /* 0x001fc800078e020a */
[----:B------:R-:W-:-:S04]  /*0880*/  IMAD R13, R8, R13, R9 ;  /* 0x0000000d080d7224 */ /* 0x000fc800078e0209 */
[----:B------:R-:W-:-:S04]  /*0890*/  IMAD R13, R37, R14, R13 ;  /* 0x0000000e250d7224 */ /* 0x000fc800078e020d */
[----:B------:R-:W-:Y:S02]  /*08a0*/  IMAD R13, R30, R15, R13 ;  /* 0x0000000f1e0d7224 */ /* 0x000fe400078e020d */
[----:B------:R-:W-:Y:S01]  /*08b0*/  IMAD.WIDE.U32 R16, R31, 0x4, R16 ;  /* 0x000000041f107825 */ /* 0x000fe200078e0010 */
[----:B--2---:R-:W-:Y:S04]  /*08c0*/  STS [R22], R32 ;  /* 0x0000002016007388 */ /* 0x004fe80000000800 */
[----:B---3--:R-:W-:Y:S01]  /*08d0*/  STS [R6], R35 ;  /* 0x0000002306007388 */ /* 0x008fe20000000800 */
[----:B------:R-:W-:Y:S06]  /*08e0*/  BAR.SYNC.DEFER_BLOCKING 0x0 ;  /* 0x0000000000007b1d */ /* 0x000fec0000010000 */
[----:B------:R-:W-:Y:S04]  /*08f0*/  LDS R12, [R20] ;  /* 0x00000000140c7984 */ /* 0x000fe80000000800 */
[----:B------:R-:W0:Y:S04]  /*0900*/  LDS.128 R8, [R5] ;  /* 0x0000000005087984 */ /* 0x000e280000000c00 */
[----:B------:R-:W1:Y:S04]  /*0910*/  LDS R36, [R20+0x40] ;  /* 0x0000400014247984 */ /* 0x000e680000000800 */
[----:B------:R-:W2:Y:S04]  /*0920*/  LDS R33, [R20+0x80] ;  /* 0x0000800014217984 */ /* 0x000ea80000000800 */
[----:B------:R-:W3:Y:S04]  /*0930*/  LDS R30, [R20+0xc0] ;  /* 0x0000c000141e7984 */ /* 0x000ee80000000800 */
[----:B------:R-:W-:Y:S04]  /*0940*/  LDS R32, [R20+0x100] ;  /* 0x0001000014207984 */ /* 0x000fe80000000800 */
[----:B------:R-:W-:Y:S04]  /*0950*/  LDS R34, [R20+0x200] ;  /* 0x0002000014227984 */ /* 0x000fe80000000800 */
[----:B------:R-:W-:Y:S04]  /*0960*/  LDS R37, [R20+0x300] ;  /* 0x0003000014257984 */ /* 0x000fe80000000800 */
[----:B------:R-:W-:Y:S01]  /*0970*/  LDS R35, [R20+0x380] ;  /* 0x0003800014237984 */ /* 0x000fe20000000800 */
[----:B0-----:R-:W-:-:S03]  /*0980*/  IMAD R8, R8, R12, R13 ;  /* 0x0000000c08087224 */ /* 0x001fc600078e020d */
[----:B------:R-:W0:Y:S01]  /*0990*/  LDS.128 R12, [R5+0x10] ;  /* 0x00001000050c7984 */ /* 0x000e220000000c00 */
[----:B-1----:R-:W-:-:S03]  /*09a0*/  IMAD R9, R36, R9, R8 ;  /* 0x0000000924097224 */ /* 0x002fc600078e0208 */
[----:B------:R-:W1:Y:S01]  /*09b0*/  LDS R8, [R20+0x140] ;  /* 0x0001400014087984 */ /* 0x000e620000000800 */
[----:B--2---:R-:W-:-:S03]  /*09c0*/  IMAD R10, R33, R10, R9 ;  /* 0x0000000a210a7224 */ /* 0x004fc600078e0209 */
[----:B------:R-:W2:Y:S01]  /*09d0*/  LDS R33, [R20+0x180] ;  /* 0x0001800014217984 */ /* 0x000ea20000000800 */
[----:B---3--:R-:W-:-:S03]  /*09e0*/  IMAD R11, R30, R11, R10 ;  /* 0x0000000b1e0b7224 */ /* 0x008fc600078e020a */
[----:B------:R-:W-:Y:S01]  /*09f0*/  LDS R30, [R20+0x240] ;  /* 0x00024000141e7984 */ /* 0x000fe20000000800 */
[----:B0-----:R-:W-:-:S03]  /*0a00*/  IMAD R11, R12, R32, R11 ;  /* 0x000000200c0b7224 */ /* 0x001fc600078e020b */
[----:B------:R-:W0:Y:S01]  /*0a10*/  LDS R12, [R20+0x1c0] ;  /* 0x0001c000140c7984 */ /* 0x000e220000000800 */
[----:B-1----:R-:W-:-:S03]  /*0a20*/  IMAD R32, R8, R13, R11 ;  /* 0x0000000d08207224 */ /* 0x002fc600078e020b */
[----:B------:R-:W1:Y:S04]  /*0a30*/  LDS.128 R8, [R5+0x20] ;  /* 0x0000200005087984 */ /* 0x000e680000000c00 */
[----:B------:R-:W3:Y:S01]  /*0a40*/  LDS R13, [R20+0x280] ;  /* 0x00028000140d7984 */ /* 0x000ee20000000800 */
[----:B--2---:R-:W-:-:S03]  /*0a50*/  IMAD R14, R33, R14, R32 ;  /* 0x0000000e210e7224 */ /* 0x004fc600078e0220 */
[----:B------:R-:W-:Y:S01]  /*0a60*/  LDS R32, [R20+0x340] ;  /* 0x0003400014207984 */ /* 0x000fe20000000800 */
[----:B0-----:R-:W-:-:S04]  /*0a70*/  IMAD R15, R12, R15, R14 ;  /* 0x0000000f0c0f7224 */ /* 0x001fc800078e020e */
[----:B-1----:R-:W-:Y:S01]  /*0a80*/  IMAD R8, R8, R34, R15 ;  /* 0x0000002208087224 */ /* 0x002fe200078e020f */
[----:B------:R-:W-:-:S03]  /*0a90*/  IADD3 R15, PT, PT, R24, 0x10, RZ ;  /* 0x00000010180f7810 */ /* 0x000fc60007ffe0ff */
[----:B------:R-:W-:Y:S02]  /*0aa0*/  IMAD R8, R30, R9, R8 ;  /* 0x000000091e087224 */ /* 0x000fe400078e0208 */
[----:B------:R-:W-:Y:S01]  /*0ab0*/  IMAD.WIDE.U32 R18, R15, 0x4, R18 ;  /* 0x000000040f127825 */ /* 0x000fe200078e0012 */
[----:B------:R-:W0:Y:S03]  /*0ac0*/  LDS R9, [R20+0x2c0] ;  /* 0x0002c00014097984 */ /* 0x000e260000000800 */
[----:B---3--:R-:W-:Y:S01]  /*0ad0*/  IMAD R8, R13, R10, R8 ;  /* 0x0000000a0d087224 */ /* 0x008fe200078e0208 */
[----:B------:R-:W-:Y:S04]  /*0ae0*/  LDS R30, [R20+0x3c0] ;  /* 0x0003c000141e7984 */ /* 0x000fe80000000800 */
[----:B------:R-:W1:Y:S01]  /*0af0*/  LDS.128 R12, [R5+0x30] ;  /* 0x00003000050c7984 */ /* 0x000e620000000c00 */
[----:B------:R-:W-:Y:S06]  /*0b00*/  BAR.SYNC.DEFER_BLOCKING 0x0 ;  /* 0x0000000000007b1d */ /* 0x000fec0000010000 */
[----:B------:R-:W2:Y:S04]  /*0b10*/  LDG.E R19, desc[UR8][R18.64] ;  /* 0x0000000812137981 */ /* 0x000ea8000c1e1900 */
[----:B------:R0:W3:Y:S02]  /*0b20*/  LDG.E R17, desc[UR8][R16.64] ;  /* 0x0000000810117981 */ /* 0x0000e4000c1e1900 */
[----:B0-----:R-:W-:-:S04]  /*0b30*/  IMAD R16, R9, R11, R8 ;  /* 0x0000000b09107224 */ /* 0x001fc800078e0208 */
[----:B-1----:R-:W-:-:S04]  /*0b40*/  IMAD R12, R12, R37, R16 ;  /* 0x000000250c0c7224 */ /* 0x002fc800078e0210 */
[----:B------:R-:W-:-:S04]  /*0b50*/  IMAD R12, R32, R13, R12 ;  /* 0x0000000d200c7224 */ /* 0x000fc800078e020c */
[----:B------:R-:W-:-:S04]  /*0b60*/  IMAD R12, R35, R14, R12 ;  /* 0x0000000e230c7224 */ /* 0x000fc800078e020c */
[----:B------:R-:W-:Y:S01]  /*0b70*/  IMAD R16, R30, R15, R12 ;  /* 0x0000000f1e107224 */ /* 0x000fe200078e020c */
[----:B------:R-:W-:-:S04]  /*0b80*/  IADD3 R26, PT, PT, R26, 0x4, RZ ;  /* 0x000000041a1a7810 */ /* 0x000fc80007ffe0ff */
[----:B------:R-:W-:Y:S02]  /*0b90*/  ISETP.NE.AND P0, PT, R26, RZ, PT ;  /* 0x000000ff1a00720c */ /* 0x000fe40003f05270 */
[----:B------:R-:W-:Y:S02]  /*0ba0*/  IADD3 R24, PT, PT, R24, 0x40, RZ ;  /* 0x0000004018187810 */ /* 0x000fe40007ffe0ff */
[C---:B------:R-:W-:Y:S02]  /*0bb0*/  LEA R31, R4.reuse, R31, 0x6 ;  /* 0x0000001f041f7211 */ /* 0x040fe400078e30ff */
[C---:B------:R-:W-:Y:S02]  /*0bc0*/  LEA R29, R4.reuse, R29, 0x6 ;  /* 0x0000001d041d7211 */ /* 0x040fe400078e30ff */
[C---:B------:R-:W-:Y:S02]  /*0bd0*/  LEA R27, R4.reuse, R27, 0x6 ;  /* 0x0000001b041b7211 */ /* 0x040fe400078e30ff */
[----:B------:R-:W-:Y:S01]  /*0be0*/  LEA R25, R4, R25, 0x6 ;  /* 0x0000001904197211 */ /* 0x000fe200078e30ff */
        /* <DEDUP_REMOVED lines=9> */
[----:B------:R-:W4:Y:S04]  /*0c80*/  LDS.128 R12, [R5+0x10] ;  /* 0x00001000050c7984 */ /* 0x000f280000000c00 */
[----:B------:R-:W5:Y:S04]  /*0c90*/  LDS R30, [R20+0x140] ;  /* 0x00014000141e7984 */ /* 0x000f680000000800 */
[----:B------:R-:W5:Y:S01]  /*0ca0*/  LDS R37, [R20+0x180] ;  /* 0x0001800014257984 */ /* 0x000f620000000800 */
[----:B0-----:R-:W-:-:S03]  /*0cb0*/  IMAD R8, R8, R33, R16 ;  /* 0x0000002108087224 */ /* 0x001fc600078e0210 */
[----:B------:R-:W-:Y:S01]  /*0cc0*/  LDS R33, [R20+0x200] ;  /* 0x0002000014217984 */ /* 0x000fe20000000800 */
[----:B-1----:R-:W-:-:S03]  /*0cd0*/  IMAD R9, R34, R9, R8 ;  /* 0x0000000922097224 */ /* 0x002fc600078e0208 */
[----:B------:R-:W0:Y:S04]  /*0ce0*/  LDS R8, [R20+0x1c0] ;  /* 0x0001c00014087984 */ /* 0x000e280000000800 */
[----:B------:R-:W1:Y:S01]  /*0cf0*/  LDS.128 R16, [R5+0x20] ;  /* 0x0000200005107984 */ /* 0x000e620000000c00 */
[----:B--2---:R-:W-:-:S04]  /*0d00*/  IMAD R9, R36, R10, R9 ;  /* 0x0000000a24097224 */ /* 0x004fc800078e0209 */
[----:B---3--:R-:W-:-:S04]  /*0d10*/  IMAD R9, R32, R11, R9 ;  /* 0x0000000b20097224 */ /* 0x008fc800078e0209 */
[----:B----4-:R-:W-:Y:S02]  /*0d20*/  IMAD R9, R12, R35, R9 ;  /* 0x000000230c097224 */ /* 0x010fe400078e0209 */
[----:B------:R-:W2:Y:S02]  /*0d30*/  LDS R12, [R20+0x240] ;  /* 0x00024000140c7984 */ /* 0x000ea40000000800 */
[----:B-----5:R-:W-:Y:S02]  /*0d40*/  IMAD R9, R30, R13, R9 ;  /* 0x0000000d1e097224 */ /* 0x020fe400078e0209 */
[----:B------:R-:W3:Y:S02]  /*0d50*/  LDS R13, [R20+0x280] ;  /* 0x00028000140d7984 */ /* 0x000ee40000000800 */
[----:B------:R-:W-:Y:S02]  /*0d60*/  IMAD R9, R37, R14, R9 ;  /* 0x0000000e25097224 */ /* 0x000fe400078e0209 */
[----:B------:R-:W4:Y:S04]  /*0d70*/  LDS R14, [R20+0x2c0] ;  /* 0x0002c000140e7984 */ /* 0x000f280000000800 */
[----:B------:R-:W-:Y:S01]  /*0d80*/  LDS R30, [R20+0x340] ;  /* 0x00034000141e7984 */ /* 0x000fe20000000800 */
[----:B0-----:R-:W-:-:S03]  /*0d90*/  IMAD R32, R8, R15, R9 ;  /* 0x0000000f08207224 */ /* 0x001fc600078e0209 */
[----:B------:R-:W-:Y:S04]  /*0da0*/  LDS R15, [R20+0x300] ;  /* 0x00030000140f7984 */ /* 0x000fe80000000800 */
[----:B------:R-:W0:Y:S01]  /*0db0*/  LDS.128 R8, [R5+0x30] ;  /* 0x0000300005087984 */ /* 0x000e220000000c00 */
[----:B-1----:R-:W-:-:S03]  /*0dc0*/  IMAD R32, R16, R33, R32 ;  /* 0x0000002110207224 */ /* 0x002fc600078e0220 */
[----:B------:R-:W1:Y:S04]  /*0dd0*/  LDS R33, [R20+0x380] ;  /* 0x0003800014217984 */ /* 0x000e680000000800 */
[----:B------:R-:W5:Y:S01]  /*0de0*/  LDS R16, [R20+0x3c0] ;  /* 0x0003c00014107984 */ /* 0x000f620000000800 */
[----:B--2---:R-:W-:-:S04]  /*0df0*/  IMAD R12, R12, R17, R32 ;  /* 0x000000110c0c7224 */ /* 0x004fc800078e0220 */
[----:B---3--:R-:W-:-:S04]  /*0e00*/  IMAD R12, R13, R18, R12 ;  /* 0x000000120d0c7224 */ /* 0x008fc800078e020c */
[----:B----4-:R-:W-:-:S04]  /*0e10*/  IMAD R12, R14, R19, R12 ;  /* 0x000000130e0c7224 */ /* 0x010fc800078e020c */
[----:B0-----:R-:W-:-:S04]  /*0e20*/  IMAD R8, R8, R15, R12 ;  /* 0x0000000f08087224 */ /* 0x001fc800078e020c */
[----:B------:R-:W-:-:S04]  /*0e30*/  IMAD R8, R30, R9, R8 ;  /* 0x000000091e087224 */ /* 0x000fc800078e0208 */
[----:B-1----:R-:W-:-:S04]  /*0e40*/  IMAD R33, R33, R10, R8 ;  /* 0x0000000a21217224 */ /* 0x002fc800078e0208 */
[----:B-----5:R-:W-:Y:S01]  /*0e50*/  IMAD R33, R16, R11, R33 ;  /* 0x0000000b10217224 */ /* 0x020fe200078e0221 */
[----:B------:R-:W-:Y:S06]  /*0e60*/  BAR.SYNC.DEFER_BLOCKING 0x0 ;  /* 0x0000000000007b1d */ /* 0x000fec0000010000 */
[----:B------:R-:W-:Y:S05]  /*0e70*/  @P0 BRA `(.L_x_2) ;  /* 0xfffffff4000c0947 */ /* 0x000fea000383ffff */
.L_x_1:
[----:B------:R-:W-:-:S13]  /*0e80*/  LOP3.LUT P0, R6, R28, 0x3, RZ, 0xc0, !PT ;  /* 0x000000031c067812 */ /* 0x000fda000780c0ff */
[----:B------:R-:W-:Y:S05]  /*0e90*/  @!P0 BRA `(.L_x_0) ;  /* 0x0000000800848947 */ /* 0x000fea0003800000 */
[----:B------:R-:W-:Y:S02]  /*0ea0*/  ISETP.NE.AND P0, PT, R6, 0x1, PT ;  /* 0x000000010600780c */ /* 0x000fe40003f05270 */
[----:B------:R-:W-:-:S04]  /*0eb0*/  LOP3.LUT R28, R28, 0x1, RZ, 0xc0, !PT ;  /* 0x000000011c1c7812 */ /* 0x000fc800078ec0ff */
[----:B------:R-:W-:-:S07]  /*0ec0*/  ISETP.NE.U32.AND P1, PT, R28, 0x1, PT ;  /* 0x000000011c00780c */ /* 0x000fce0003f25070 */
[----:B------:R-:W-:Y:S06]  /*0ed0*/  @!P0 BRA `(.L_x_3) ;  /* 0x0000000400988947 */ /* 0x000fec0003800000 */
[----:B------:R-:W0:Y:S01]  /*0ee0*/  LDC.64 R16, c[0x0][0x380] ;  /* 0x0000e000ff107b82 */ /* 0x000e220000000a00 */
[C---:B------:R-:W-:Y:S02]  /*0ef0*/  LEA R18, R0.reuse, R3, 0x4 ;  /* 0x0000000300127211 */ /* 0x040fe400078e20ff */
[----:B------:R-:W-:-:S03]  /*0f00*/  LEA R19, R0, R7, 0x4 ;  /* 0x0000000700137211 */ /* 0x000fc600078e20ff */
[----:B------:R-:W-:Y:S02]  /*0f10*/  IMAD R13, R18, R4, R21 ;  /* 0x00000004120d7224 */ /* 0x000fe400078e0215 */
[----:B------:R-:W1:Y:S01]  /*0f20*/  LDC.64 R26, c[0x0][0x388] ;  /* 0x0000e200ff1a7b82 */ /* 0x000e620000000a00 */
[----:B0-----:R-:W-:-:S05]  /*0f30*/  IMAD.WIDE.U32 R8, R19, 0x4, R16 ;  /* 0x0000000413087825 */ /* 0x001fca00078e0010 */
[----:B------:R-:W2:Y:S01]  /*0f40*/  LDG.E R25, desc[UR8][R8.64] ;  /* 0x0000000808197981 */ /* 0x000ea2000c1e1900 */
[----:B-1----:R-:W-:-:S05]  /*0f50*/  IMAD.WIDE.U32 R12, R13, 0x4, R26 ;  /* 0x000000040d0c7825 */ /* 0x002fca00078e001a */
[----:B------:R-:W3:Y:S01]  /*0f60*/  LDG.E R31, desc[UR8][R12.64] ;  /* 0x000000080c1f7981 */ /* 0x000ee2000c1e1900 */
[----:B------:R-:W-:-:S04]  /*0f70*/  UIADD3 UR5, UPT, UPT, UR4, 0x400, URZ ;  /* 0x0000040004057890 */ /* 0x000fc8000fffe0ff */
[----:B------:R-:W-:Y:S01]  /*0f80*/  ULEA UR5, UR6, UR5, 0x18 ;  /* 0x0000000506057291 */ /* 0x000fe2000f8ec0ff */
[----:B------:R-:W-:-:S05]  /*0f90*/  LEA R32, R2, R5, 0x2 ;  /* 0x0000000502207211 */ /* 0x000fca00078e10ff */
[----:B------:R-:W-:-:S04]  /*0fa0*/  LEA R6, R2, UR5, 0x2 ;  /* 0x0000000502067c11 */ /* 0x000fc8000f8e10ff */
[----:B------:R-:W-:Y:S02]  /*0fb0*/  LEA R30, R3, R6, 0x6 ;  /* 0x00000006031e7211 */ /* 0x000fe400078e30ff */
[----:B------:R-:W-:Y:S01]  /*0fc0*/  IADD3 R18, PT, PT, R18, 0x10, RZ ;  /* 0x0000001012127810 */ /* 0x000fe20007ffe0ff */
        /* <DEDUP_REMOVED lines=11> */
[----:B------:R-:W5:Y:S04]  /*1080*/  LDS R25, [R6+0x180] ;  /* 0x0001800006197984 */ /* 0x000f680000000800 */
[----:B------:R-:W5:Y:S04]  /*1090*/  LDS R20, [R6+0x1c0] ;  /* 0x0001c00006147984 */ /* 0x000f680000000800 */
[----:B------:R-:W-:Y:S01]  /*10a0*/  LDS R36, [R6+0x200] ;  /* 0x0002000006247984 */ /* 0x000fe20000000800 */
[----:B0-----:R-:W-:-:S03]  /*10b0*/  IMAD R8, R8, R24, R33 ;  /* 0x0000001808087224 */ /* 0x001fc600078e0221 */
[----:B------:R-:W-:Y:S01]  /*10c0*/  LDS R31, [R6+0x300] ;  /* 0x00030000061f7984 */ /* 0x000fe20000000800 */
[----:B-1----:R-:W-:-:S03]  /*10d0*/  IMAD R9, R28, R9, R8 ;  /* 0x000000091c097224 */ /* 0x002fc600078e0208 */
[----:B------:R-:W-:Y:S01]  /*10e0*/  LDS R33, [R6+0x380] ;  /* 0x0003800006217984 */ /* 0x000fe20000000800 */
[----:B--2---:R-:W-:-:S03]  /*10f0*/  IMAD R10, R34, R10, R9 ;  /* 0x0000000a220a7224 */ /* 0x004fc600078e0209 */
[----:B------:R-:W-:Y:S01]  /*1100*/  LDS R28, [R6+0x240] ;  /* 0x00024000061c7984 */ /* 0x000fe20000000800 */
[----:B---3--:R-:W-:-:S03]  /*1110*/  IMAD R10, R35, R11, R10 ;  /* 0x0000000b230a7224 */ /* 0x008fc600078e020a */
[----:B------:R-:W-:Y:S01]  /*1120*/  LDS R34, [R6+0x2c0] ;  /* 0x0002c00006227984 */ /* 0x000fe20000000800 */
[----:B------:R-:W-:-:S03]  /*1130*/  IMAD R9, R18, R4, R21 ;  /* 0x0000000412097224 */ /* 0x000fc600078e0215 */
[----:B------:R-:W-:Y:S01]  /*1140*/  LDS R35, [R6+0x280] ;  /* 0x0002800006237984 */ /* 0x000fe20000000800 */
[----:B----4-:R-:W-:-:S03]  /*1150*/  IMAD R10, R12, R29, R10 ;  /* 0x0000001d0c0a7224 */ /* 0x010fc600078e020a */
[----:B------:R-:W-:Y:S01]  /*1160*/  LDS R24, [R6+0x3c0] ;  /* 0x0003c00006187984 */ /* 0x000fe20000000800 */
[----:B-----5:R-:W-:Y:S01]  /*1170*/  IMAD R10, R22, R13, R10 ;  /* 0x0000000d160a7224 */ /* 0x020fe200078e020a */
[----:B------:R-:W-:Y:S01]  /*1180*/  IADD3 R13, PT, PT, R19, 0x10, RZ ;  /* 0x00000010130d7810 */ /* 0x000fe20007ffe0ff */
[----:B------:R-:W-:Y:S01]  /*1190*/  IMAD.WIDE.U32 R26, R9, 0x4, R26 ;  /* 0x00000004091a7825 */ /* 0x000fe200078e001a */
[----:B------:R-:W-:Y:S03]  /*11a0*/  LDS R22, [R6+0x340] ;  /* 0x0003400006167984 */ /* 0x000fe60000000800 */
[----:B------:R-:W-:Y:S02]  /*11b0*/  IMAD R10, R25, R14, R10 ;  /* 0x0000000e190a7224 */ /* 0x000fe400078e020a */
[----:B------:R-:W-:Y:S02]  /*11c0*/  IMAD.WIDE.U32 R12, R13, 0x4, R16 ;  /* 0x000000040d0c7825 */ /* 0x000fe400078e0010 */
[----:B------:R-:W-:Y:S02]  /*11d0*/  LDS.128 R16, [R5+0x30] ;  /* 0x0000300005107984 */ /* 0x000fe40000000c00 */
[----:B------:R-:W-:-:S02]  /*11e0*/  IMAD R29, R20, R15, R10 ;  /* 0x0000000f141d7224 */ /* 0x000fc400078e020a */
[----:B------:R-:W0:Y:S01]  /*11f0*/  LDS.128 R8, [R5+0x20] ;  /* 0x0000200005087984 */ /* 0x000e220000000c00 */
[----:B------:R-:W-:Y:S06]  /*1200*/  BAR.SYNC.DEFER_BLOCKING 0x0 ;  /* 0x0000000000007b1d */ /* 0x000fec0000010000 */
[----:B------:R-:W2:Y:S04]  /*1210*/  LDG.E R37, desc[UR8][R12.64] ;  /* 0x000000080c257981 */ /* 0x000ea8000c1e1900 */
[----:B------:R-:W3:Y:S01]  /*1220*/  LDG.E R27, desc[UR8][R26.64] ;  /* 0x000000081a1b7981 */ /* 0x000ee2000c1e1900 */
[----:B0-----:R-:W-:-:S04]  /*1230*/  IMAD R8, R8, R36, R29 ;  /* 0x0000002408087224 */ /* 0x001fc800078e021d */
[----:B------:R-:W-:-:S04]  /*1240*/  IMAD R8, R28, R9, R8 ;  /* 0x000000091c087224 */ /* 0x000fc800078e0208 */
[----:B------:R-:W-:-:S04]  /*1250*/  IMAD R8, R35, R10, R8 ;  /* 0x0000000a23087224 */ /* 0x000fc800078e0208 */
[----:B------:R-:W-:-:S04]  /*1260*/  IMAD R34, R34, R11, R8 ;  /* 0x0000000b22227224 */ /* 0x000fc800078e0208 */
[----:B------:R-:W-:-:S04]  /*1270*/  IMAD R16, R16, R31, R34 ;  /* 0x0000001f10107224 */ /* 0x000fc800078e0222 */
[----:B------:R-:W-:-:S04]  /*1280*/  IMAD R16, R22, R17, R16 ;  /* 0x0000001116107224 */ /* 0x000fc800078e0210 */
[----:B------:R-:W-:-:S04]  /*1290*/  IMAD R16, R33, R18, R16 ;  /* 0x0000001221107224 */ /* 0x000fc800078e0210 */
[----:B------:R-:W-:Y:S01]  /*12a0*/  IMAD R24, R24, R19, R16 ;  /* 0x0000001318187224 */ /* 0x000fe200078e0210 */
        /* <DEDUP_REMOVED lines=14> */
[----:B------:R-:W-:Y:S04]  /*1390*/  LDS R33, [R6+0x200] ;  /* 0x0002000006217984 */ /* 0x000fe80000000800 */
[----:B------:R-:W5:Y:S01]  /*13a0*/  LDS.128 R16, [R5+0x20] ;  /* 0x0000200005107984 */ /* 0x000f620000000c00 */
[----:B0-----:R-:W-:-:S03]  /*13b0*/  IMAD R12, R12, R25, R24 ;  /* 0x000000190c0c7224 */ /* 0x001fc600078e0218 */
[----:B------:R-:W0:Y:S01]  /*13c0*/  LDS R24, [R6+0x240] ;  /* 0x0002400006187984 */ /* 0x000e220000000800 */
[----:B-1----:R-:W-:-:S03]  /*13d0*/  IMAD R12, R20, R13, R12 ;  /* 0x0000000d140c7224 */ /* 0x002fc600078e020c */
[----:B------:R-:W1:Y:S01]  /*13e0*/  LDS R25, [R6+0x280] ;  /* 0x0002800006197984 */ /* 0x000e620000000800 */
[----:B--2---:R-:W-:-:S03]  /*13f0*/  IMAD R12, R29, R14, R12 ;  /* 0x0000000e1d0c7224 */ /* 0x004fc600078e020c */
[----:B------:R-:W2:Y:S01]  /*1400*/  LDS R20, [R6+0x2c0] ;  /* 0x0002c00006147984 */ /* 0x000ea20000000800 */
[----:B---3--:R-:W-:-:S03]  /*1410*/  IMAD R30, R28, R15, R12 ;  /* 0x0000000f1c1e7224 */ /* 0x008fc600078e020c */
[----:B------:R-:W-:Y:S04]  /*1420*/  LDS R29, [R6+0x300] ;  /* 0x00030000061d7984 */ /* 0x000fe80000000800 */
[----:B------:R-:W3:Y:S01]  /*1430*/  LDS.128 R12, [R5+0x30] ;  /* 0x00003000050c7984 */ /* 0x000ee20000000c00 */
[----:B----4-:R-:W-:-:S03]  /*1440*/  IMAD R8, R8, R27, R30 ;  /* 0x0000001b08087224 */ /* 0x010fc600078e021e */
[----:B------:R-:W4:Y:S01]  /*1450*/  LDS R28, [R6+0x340] ;  /* 0x00034000061c7984 */ /* 0x000f220000000800 */
[----:B-----5:R-:W-:-:S03]  /*1460*/  IMAD R9, R26, R9, R8 ;  /* 0x000000091a097224 */ /* 0x020fc600078e0208 */
[----:B------:R-:W5:Y:S04]  /*1470*/  LDS R27, [R6+0x380] ;  /* 0x00038000061b7984 */ /* 0x000f680000000800 */
[----:B------:R-:W5:Y:S01]  /*1480*/  LDS R8, [R6+0x3c0] ;  /* 0x0003c00006087984 */ /* 0x000f620000000800 */
[----:B------:R-:W-:-:S04]  /*1490*/  IMAD R9, R31, R10, R9 ;  /* 0x0000000a1f097224 */ /* 0x000fc800078e0209 */
[----:B------:R-:W-:-:S04]  /*14a0*/  IMAD R9, R22, R11, R9 ;  /* 0x0000000b16097224 */ /* 0x000fc800078e0209 */
[----:B------:R-:W-:-:S04]  /*14b0*/  IMAD R9, R16, R33, R9 ;  /* 0x0000002110097224 */ /* 0x000fc800078e0209 */
[----:B0-----:R-:W-:-:S04]  /*14c0*/  IMAD R9, R24, R17, R9 ;  /* 0x0000001118097224 */ /* 0x001fc800078e0209 */
[----:B-1----:R-:W-:-:S04]  /*14d0*/  IMAD R9, R25, R18, R9 ;  /* 0x0000001219097224 */ /* 0x002fc800078e0209 */
[----:B--2---:R-:W-:-:S04]  /*14e0*/  IMAD R9, R20, R19, R9 ;  /* 0x0000001314097224 */ /* 0x004fc800078e0209 */
[----:B---3--:R-:W-:-:S04]  /*14f0*/  IMAD R9, R12, R29, R9 ;  /* 0x0000001d0c097224 */ /* 0x008fc800078e0209 */
[----:B----4-:R-:W-:-:S04]  /*1500*/  IMAD R9, R28, R13, R9 ;  /* 0x0000000d1c097224 */ /* 0x010fc800078e0209 */
[----:B-----5:R-:W-:-:S04]  /*1510*/  IMAD R9, R27, R14, R9 ;  /* 0x0000000e1b097224 */ /* 0x020fc800078e0209 */
[----:B------:R-:W-:Y:S01]  /*1520*/  IMAD R33, R8, R15, R9 ;  /* 0x0000000f08217224 */ /* 0x000fe200078e0209 */
[----:B------:R-:W-:Y:S06]  /*1530*/  BAR.SYNC.DEFER_BLOCKING 0x0 ;  /* 0x0000000000007b1d */ /* 0x000fec0000010000 */
.L_x_3:
[----:B------:R-:W-:Y:S05]  /*1540*/  @P1 BRA `(.L_x_0) ;  /* 0x0000000000d81947 */ /* 0x000fea0003800000 */
[----:B------:R-:W0:Y:S01]  /*1550*/  LDC.64 R8, c[0x0][0x380] ;  /* 0x0000e000ff087b82 */ /* 0x000e220000000a00 */
[C---:B------:R-:W-:Y:S02]  /*1560*/  LEA R6, R0.reuse, R3, 0x4 ;  /* 0x0000000300067211 */ /* 0x040fe400078e20ff */
[----:B------:R-:W-:-:S03]  /*1570*/  LEA R7, R0, R7, 0x4 ;  /* 0x0000000700077211 */ /* 0x000fc600078e20ff */
[----:B------:R-:W-:Y:S02]  /*1580*/  IMAD R11, R6, R4, R21 ;  /* 0x00000004060b7224 */ /* 0x000fe400078e0215 */
[----:B------:R-:W1:Y:S01]  /*1590*/  LDC.64 R12, c[0x0][0x388] ;  /* 0x0000e200ff0c7b82 */ /* 0x000e620000000a00 */
[----:B0-----:R-:W-:-:S06]  /*15a0*/  IMAD.WIDE.U32 R6, R7, 0x4, R8 ;  /* 0x0000000407067825 */ /* 0x001fcc00078e0008 */
[----:B------:R-:W2:Y:S01]  /*15b0*/  LDG.E R6, desc[UR8][R6.64] ;  /* 0x0000000806067981 */ /* 0x000ea2000c1e1900 */
[----:B-1----:R-:W-:-:S06]  /*15c0*/  IMAD.WIDE.U32 R12, R11, 0x4, R12 ;  /* 0x000000040b0c7825 */ /* 0x002fcc00078e000c */
[----:B------:R-:W3:Y:S01]  /*15d0*/  LDG.E R12, desc[UR8][R12.64] ;  /* 0x000000080c0c7981 */ /* 0x000ee2000c1e1900 */
[----:B------:R-:W-:-:S04]  /*15e0*/  UIADD3 UR4, UPT, UPT, UR4, 0x400, URZ ;  /* 0x0000040004047890 */ /* 0x000fc8000fffe0ff */
[----:B------:R-:W-:Y:S01]  /*15f0*/  ULEA UR4, UR6, UR4, 0x18 ;  /* 0x0000000406047291 */ /* 0x000fe2000f8ec0ff */
[----:B------:R-:W-:-:S05]  /*1600*/  LEA R15, R2, R5, 0x2 ;  /* 0x00000005020f7211 */ /* 0x000fca00078e10ff */
[----:B------:R-:W-:-:S04]  /*1610*/  LEA R0, R2, UR4, 0x2 ;  /* 0x0000000402007c11 */ /* 0x000fc8000f8e10ff */
        /* <DEDUP_REMOVED lines=26> */
[----:B------:R-:W4:Y:S04]  /*17c0*/  LDS R10, [R0+0x340] ;  /* 0x00034000000a7984 */ /* 0x000f280000000800 */
[----:B------:R-:W4:Y:S01]  /*17d0*/  LDS R11, [R0+0x380] ;  /* 0x00038000000b7984 */ /* 0x000f220000000800 */
[----:B-----5:R-:W-:-:S03]  /*17e0*/  IMAD R2, R2, R17, R3 ;  /* 0x0000001102027224 */ /* 0x020fc600078e0203 */
        /* <DEDUP_REMOVED lines=9> */
[----:B------:R-:W-:-:S04]  /*1880*/  IMAD R26, R11, R26, R25 ;  /* 0x0000001a0b1a7224 */ /* 0x000fc800078e0219 */
[----:B-----5:R-:W-:Y:S01]  /*1890*/  IMAD R33, R33, R27, R26 ;  /* 0x0000001b21217224 */ /* 0x020fe200078e021a */
[----:B------:R-:W-:Y:S06]  /*18a0*/  BAR.SYNC.DEFER_BLOCKING 0x0 ;  /* 0x0000000000007b1d */ /* 0x000fec0000010000 */
.L_x_0:
[----:B------:R-:W-:-:S04]  /*18b0*/  VIMNMX R3, PT, PT, R23, R21, !PT ;  /* 0x0000001517037248 */ /* 0x000fc80007fe0100 */
[----:B------:R-:W-:-:S13]  /*18c0*/  ISETP.GE.AND P0, PT, R3, R4, PT ;  /* 0x000000040300720c */ /* 0x000fda0003f06270 */
[----:B------:R-:W-:Y:S05]  /*18d0*/  @P0 EXIT ;  /* 0x000000000000094d */ /* 0x000fea0003800000 */
[----:B------:R-:W0:Y:S01]  /*18e0*/  LDC.64 R2, c[0x0][0x390] ;  /* 0x0000e400ff027b82 */ /* 0x000e220000000a00 */
[----:B------:R-:W-:-:S04]  /*18f0*/  IMAD R21, R23, R4, R21 ;  /* 0x0000000417157224 */ /* 0x000fc800078e0215 */
[----:B0-----:R-:W-:-:S05]  /*1900*/  IMAD.WIDE R2, R21, 0x4, R2 ;  /* 0x0000000415027825 */ /* 0x001fca00078e0202 */
[----:B------:R-:W-:Y:S01]  /*1910*/  STG.E desc[UR8][R2.64], R33 ;  /* 0x0000002102007986 */ /* 0x000fe2000c101908 */
[----:B------:R-:W-:Y:S05]  /*1920*/  EXIT ;  /* 0x000000000000794d */ /* 0x000fea0003800000 */
.L_x_4:
[----:B------:R-:W-:-:S00]  /*1930*/  BRA `(.L_x_4) ;  /* 0xfffffffc00fc7947 */ /* 0x000fc0000383ffff */
[----:B------:R-:W-:-:S00]  /*1940*/  NOP ;  /* 0x0000000000007918 */ /* 0x000fc00000000000 */
        /* <DEDUP_REMOVED lines=11> */
.L_x_10:


//--------------------- .text._Z11matMulNaivePiS_S_i --------------------------
	.section	.text._Z11matMulNaivePiS_S_i,"ax",@progbits
	.align	128
        .global         _Z11matMulNaivePiS_S_i
        .type           _Z11matMulNaivePiS_S_i,@function
        .size           _Z11matMulNaivePiS_S_i,(.L_x_11 - _Z11matMulNaivePiS_S_i)
        .other          _Z11matMulNaivePiS_S_i,@"STO_CUDA_ENTRY STV_DEFAULT"
_Z11matMulNaivePiS_S_i:
.text._Z11matMulNaivePiS_S_i:
[----:B------:R-:W-:Y:S01]  /*0000*/  LDC R1, c[0x0][0x37c] ;  /* 0x0000df00ff017b82 */ /* 0x000fe20000000800 */
[----:B------:R-:W0:Y:S07]  /*0010*/  S2R R0, SR_TID.Y ;  /* 0x0000000000007919 */ /* 0x000e2e0000002200 */
[----:B------:R-:W0:Y:S01]  /*0020*/  S2UR UR4, SR_CTAID.Y ;  /* 0x00000000000479c3 */ /* 0x000e220000002600 */
[----:B------:R-:W1:Y:S01]  /*0030*/  LDCU UR20, c[0x0][0x398] ;  /* 0x00007300ff1477ac */ /* 0x000e620008000800 */
[----:B------:R-:W2:Y:S06]  /*0040*/  S2R R3, SR_TID.X ;  /* 0x0000000000037919 */ /* 0x000eac0000002100 */
[----:B------:R-:W0:Y:S08]  /*0050*/  LDC R13, c[0x0][0x364] ;  /* 0x0000d900ff0d7b82 */ /* 0x000e300000000800 */
[----:B------:R-:W2:Y:S08]  /*0060*/  S2UR UR5, SR_CTAID.X ;  /* 0x00000000000579c3 */ /* 0x000eb00000002500 */
[----:B------:R-:W2:Y:S01]  /*0070*/  LDC R2, c[0x0][0x360] ;  /* 0x0000d800ff027b82 */ /* 0x000ea20000000800 */
[----:B0-----:R-:W-:-:S02]  /*0080*/  IMAD R13, R13, UR4, R0 ;  /* 0x000000040d0d7c24 */ /* 0x001fc4000f8e0200 */
[----:B--2---:R-:W-:-:S05]  /*0090*/  IMAD R0, R2, UR5, R3 ;  /* 0x0000000502007c24 */ /* 0x004fca000f8e0203 */
[----:B------:R-:W-:-:S04]  /*00a0*/  VIMNMX R2, PT, PT, R13, R0, !PT ;  /* 0x000000000d027248 */ /* 0x000fc80007fe0100 */
[----:B-1----:R-:W-:-:S13]  /*00b0*/  ISETP.GE.AND P0, PT, R2, UR20, PT ;  /* 0x0000001402007c0c */ /* 0x002fda000bf06270 */
[----:B------:R-:W-:Y:S05]  /*00c0*/  @P0 EXIT ;  /* 0x000000000000094d */ /* 0x000fea0003800000 */
[----:B------:R-:W-:Y:S01]  /*00d0*/  UISETP.GE.U32.AND UP0, UPT, UR20, 0x8, UPT ;  /* 0x000000081400788c */ /* 0x000fe2000bf06070 */
[----:B------:R-:W-:Y:S02]  /*00e0*/  HFMA2 R12, -RZ, RZ, 0, 0 ;  /* 0x00000000ff0c7431 */ /* 0x000fe400000001ff */
[----:B------:R-:W-:Y:S01]  /*00f0*/  IMAD R13, R13, UR20, RZ ;  /* 0x000000140d0d7c24 */ /* 0x000fe2000f8e02ff */
[----:B------:R-:W-:Y:S01]  /*0100*/  UMOV UR4, URZ ;  /* 0x000000ff00047c82 */ /* 0x000fe20008000000 */
[----:B------:R-:W0:Y:S04]  /*0110*/  LDCU.64 UR18, c[0x0][0x358] ;  /* 0x00006b00ff1277ac */ /* 0x000e280008000a00 */
[----:B------:R-:W-:Y:S05]  /*0120*/  BRA.U !UP0, `(.L_x_5) ;  /* 0x0000000508047547 */ /* 0x000fea000b800000 */
[----:B------:R-:W1:Y:S01]  /*0130*/  LDCU.128 UR24, c[0x0][0x380] ;  /* 0x00007000ff1877ac */ /* 0x000e620008000c00 */
[----:B------:R-:W-:Y:S02]  /*0140*/  MOV R12, RZ ;  /* 0x000000ff000c7202 */ /* 0x000fe40000000f00 */
[----:B------:R-:W-:Y:S01]  /*0150*/  MOV R14, R0 ;  /* 0x00000000000e7202 */ /* 0x000fe20000000f00 */
[----:B------:R-:W-:-:S04]  /*0160*/  ULOP3.LUT UR4, UR20, 0x7ffffff8, URZ, 0xc0, !UPT ;  /* 0x7ffffff814047892 */ /* 0x000fc8000f8ec0ff */
[----:B------:R-:W-:Y:S01]  /*0170*/  UIADD3 UR5, UPT, UPT, -UR4, URZ, URZ ;  /* 0x000000ff04057290 */ /* 0x000fe2000fffe1ff */
[----:B-1----:R-:W-:Y:S01]  /*0180*/  MOV R2, UR24 ;  /* 0x0000001800027c02 */ /* 0x002fe20008000f00 */
[----:B------:R-:W-:Y:S01]  /*0190*/  UIMAD.WIDE UR6, UR20, 0x8, UR26 ;  /* 0x00000008140678a5 */ /* 0x000fe2000f8e021a */
[----:B------:R-:W-:Y:S01]  /*01a0*/  MOV R3, UR25 ;  /* 0x0000001900037c02 */ /* 0x000fe20008000f00 */
[----:B------:R-:W-:Y:S02]  /*01b0*/  UIMAD.WIDE UR8, UR20, 0xc, UR26 ;  /* 0x0000000c140878a5 */ /* 0x000fe4000f8e021a */
[----:B------:R-:W-:Y:S01]  /*01c0*/  UIMAD.WIDE UR10, UR20, 0x10, UR26 ;  /* 0x00000010140a78a5 */ /* 0x000fe2000f8e021a */
[----:B------:R-:W-:Y:S01]  /*01d0*/  IMAD.WIDE.U32 R2, R13, 0x4, R2 ;  /* 0x000000040d027825 */ /* 0x000fe200078e0002 */
[----:B------:R-:W-:Y:S02]  /*01e0*/  UIMAD.WIDE UR12, UR20, 0x14, UR26 ;  /* 0x00000014140c78a5 */ /* 0x000fe4000f8e021a */
[----:B------:R-:W-:Y:S01]  /*01f0*/  UIMAD.WIDE UR14, UR20, 0x18, UR26 ;  /* 0x00000018140e78a5 */ /* 0x000fe2000f8e021a */
[----:B------:R-:W-:Y:S01]  /*0200*/  IADD3 R2, P0, PT, R2, 0x10, RZ ;  /* 0x0000001002027810 */ /* 0x000fe20007f1e0ff */
[----:B------:R-:W-:-:S03]  /*0210*/  UIMAD.WIDE UR16, UR20, 0x1c, UR26 ;  /* 0x0000001c141078a5 */ /* 0x000fc6000f8e021a */
[----:B------:R-:W-:-:S09]  /*0220*/  IADD3.X R3, PT, PT, RZ, R3, RZ, P0, !PT ;  /* 0x00000003ff037210 */ /* 0x000fd200007fe4ff */
.L_x_6:
[----:B------:R-:W-:Y:S01]  /*0230*/  UIMAD.WIDE UR22, UR20, 0x4, UR26 ;  /* 0x00000004141678a5 */ /* 0x000fe2000f8e021a */
[----:B------:R-:W-:Y:S02]  /*0240*/  IMAD.MOV.U32 R23, RZ, RZ, 0x4 ;  /* 0x00000004ff177424 */ /* 0x000fe400078e00ff */
[----:B------:R-:W-:Y:S01]  /*0250*/  HFMA2 R11, -RZ, RZ, 0, 2.384185791015625e-07 ;  /* 0x00000004ff0b7431 */ /* 0x000fe200000001ff */
[----:B------:R-:W-:Y:S01]  /*0260*/  MOV R25, 0x4 ;  /* 0x0000000400197802 */ /* 0x000fe20000000f00 */
[----:B0-----:R-:W2:Y:S01]  /*0270*/  LDG.E R21, desc[UR18][R2.64+-0x10] ;  /* 0xfffff01202157981 */ /* 0x001ea2000c1e1900 */
[C---:B------:R-:W-:Y:S01]  /*0280*/  IMAD.WIDE R22, R14.reuse, R23, UR26 ;  /* 0x0000001a0e167e25 */ /* 0x040fe2000f8e0217 */
[----:B------:R-:W-:Y:S02]  /*0290*/  MOV R8, UR22 ;  /* 0x0000001600087c02 */ /* 0x000fe40008000f00 */
[----:B------:R-:W-:Y:S01]  /*02a0*/  MOV R9, UR23 ;  /* 0x0000001700097c02 */ /* 0x000fe20008000f00 */
[----:B------:R-:W3:Y:S02]  /*02b0*/  LDG.E R19, desc[UR18][R2.64+-0xc] ;  /* 0xfffff41202137981 */ /* 0x000ee4000c1e1900 */
[----:B------:R-:W-:-:S02]  /*02c0*/  IMAD.WIDE R8, R14, 0x4, R8 ;  /* 0x000000040e087825 */ /* 0x000fc400078e0208 */
[----:B------:R-:W2:Y:S01]  /*02d0*/  LDG.E R22, desc[UR18][R22.64] ;  /* 0x0000001216167981 */ /* 0x000ea2000c1e1900 */
[----:B------:R-:W-:Y:S01]  /*02e0*/  MOV R5, 0x4 ;  /* 0x0000000400057802 */ /* 0x000fe20000000f00 */
[C---:B------:R-:W-:Y:S02]  /*02f0*/  IMAD.WIDE R24, R14.reuse, R25, UR6 ;  /* 0x000000060e187e25 */ /* 0x040fe4000f8e0219 */
[----:B------:R0:W3:Y:S02]  /*0300*/  LDG.E R20, desc[UR18][R8.64] ;  /* 0x0000001208147981 */ /* 0x0000e4000c1e1900 */
[----:B------:R-:W-:Y:S02]  /*0310*/  IMAD.WIDE R10, R14, R11, UR8 ;  /* 0x000000080e0a7e25 */ /* 0x000fe4000f8e020b */
[----:B------:R-:W4:Y:S04]  /*0320*/  LDG.E R18, desc[UR18][R24.64] ;  /* 0x0000001218127981 */ /* 0x000f28000c1e1900 */
[----:B------:R-:W4:Y:S01]  /*0330*/  LDG.E R17, desc[UR18][R2.64+-0x8] ;  /* 0xfffff81202117981 */ /* 0x000f22000c1e1900 */
[----:B0-----:R-:W-:-:S02]  /*0340*/  HFMA2 R9, -RZ, RZ, 0, 2.384185791015625e-07 ;  /* 0x00000004ff097431 */ /* 0x001fc400000001ff */
[----:B------:R-:W-:Y:S01]  /*0350*/  IMAD.MOV.U32 R7, RZ, RZ, 0x4 ;  /* 0x00000004ff077424 */ /* 0x000fe200078e00ff */
[----:B------:R0:W5:Y:S01]  /*0360*/  LDG.E R16, desc[UR18][R10.64] ;  /* 0x000000120a107981 */ /* 0x000162000c1e1900 */
[----:B------:R-:W-:-:S03]  /*0370*/  IMAD.WIDE R4, R14, R5, UR10 ;  /* 0x0000000a0e047e25 */ /* 0x000fc6000f8e0205 */
[----:B------:R-:W5:Y:S01]  /*0380*/  LDG.E R15, desc[UR18][R2.64+-0x4] ;  /* 0xfffffc12020f7981 */ /* 0x000f62000c1e1900 */
[C---:B------:R-:W-:Y:S01]  /*0390*/  IMAD.WIDE R6, R14.reuse, R7, UR12 ;  /* 0x0000000c0e067e25 */ /* 0x040fe2000f8e0207 */
[----:B------:R-:W-:Y:S02]  /*03a0*/  MOV R27, 0x4 ;  /* 0x00000004001b7802 */ /* 0x000fe40000000f00 */
[----:B------:R1:W5:Y:S01]  /*03b0*/  LDG.E R4, desc[UR18][R4.64] ;  /* 0x0000001204047981 */ /* 0x000362000c1e1900 */
[----:B------:R-:W-:-:S03]  /*03c0*/  IMAD.WIDE R8, R14, R9, UR14 ;  /* 0x0000000e0e087e25 */ /* 0x000fc6000f8e0209 */
[----:B------:R-:W5:Y:S01]  /*03d0*/  LDG.E R23, desc[UR18][R2.64] ;  /* 0x0000001202177981 */ /* 0x000f62000c1e1900 */
[----:B0-----:R-:W-:-:S03]  /*03e0*/  IMAD.WIDE R10, R14, R27, UR16 ;  /* 0x000000100e0a7e25 */ /* 0x001fc6000f8e021b */
[----:B------:R-:W5:Y:S04]  /*03f0*/  LDG.E R7, desc[UR18][R6.64] ;  /* 0x0000001206077981 */ /* 0x000f68000c1e1900 */
[----:B------:R-:W5:Y:S04]  /*0400*/  LDG.E R24, desc[UR18][R2.64+0x4] ;  /* 0x0000041202187981 */ /* 0x000f68000c1e1900 */
[----:B------:R-:W5:Y:S04]  /*0410*/  LDG.E R8, desc[UR18][R8.64] ;  /* 0x0000001208087981 */ /* 0x000f68000c1e1900 */
[----:B------:R-:W5:Y:S04]  /*0420*/  LDG.E R25, desc[UR18][R2.64+0x8] ;  /* 0x0000081202197981 */ /* 0x000f68000c1e1900 */
[----:B------:R-:W5:Y:S04]  /*0430*/  LDG.E R10, desc[UR18][R10.64] ;  /* 0x000000120a0a7981 */ /* 0x000f68000c1e1900 */
[----:B------:R0:W5:Y:S01]  /*0440*/  LDG.E R27, desc[UR18][R2.64+0xc] ;  /* 0x00000c12021b7981 */ /* 0x000162000c1e1900 */
[----:B------:R-:W-:-:S04]  /*0450*/  UIADD3 UR5, UPT, UPT, UR5, 0x8, URZ ;  /* 0x0000000805057890 */ /* 0x000fc8000fffe0ff */
[----:B------:R-:W-:Y:S01]  /*0460*/  UISETP.NE.AND UP0, UPT, UR5, URZ, UPT ;  /* 0x000000ff0500728c */ /* 0x000fe2000bf05270 */
[----:B-1----:R-:W-:Y:S02]  /*0470*/  MOV R5, UR20 ;  /* 0x0000001400057c02 */ /* 0x002fe40008000f00 */
[----:B0-----:R-:W-:Y:S02]  /*0480*/  IADD3 R2, P0, PT, R2, 0x20, RZ ;  /* 0x0000002002027810 */ /* 0x001fe40007f1e0ff */
[----:B------:R-:W-:Y:S02]  /*0490*/  LEA R14, R5, R14, 0x3 ;  /* 0x0000000e050e7211 */ /* 0x000fe400078e18ff */
[----:B------:R-:W-:Y:S01]  /*04a0*/  IADD3.X R3, PT, PT, RZ, R3, RZ, P0, !PT ;  /* 0x00000003ff037210 */ /* 0x000fe200007fe4ff */
[----:B--2---:R-:W-:-:S04]  /*04b0*/  IMAD R21, R21, R22, R12 ;  /* 0x0000001615157224 */ /* 0x004fc800078e020c */
[----:B---3--:R-:W-:-:S04]  /*04c0*/  IMAD R19, R19, R20, R21 ;  /* 0x0000001413137224 */ /* 0x008fc800078e0215 */
[----:B----4-:R-:W-:-:S04]  /*04d0*/  IMAD R17, R17, R18, R19 ;  /* 0x0000001211117224 */ /* 0x010fc800078e0213 */
[----:B-----5:R-:W-:-:S04]  /*04e0*/  IMAD R15, R15, R16, R17 ;  /* 0x000000100f0f7224 */ /* 0x020fc800078e0211 */
[----:B------:R-:W-:-:S04]  /*04f0*/  IMAD R4, R23, R4, R15 ;  /* 0x0000000417047224 */ /* 0x000fc800078e020f */
[----:B------:R-:W-:-:S04]  /*0500*/  IMAD R4, R24, R7, R4 ;  /* 0x0000000718047224 */ /* 0x000fc800078e0204 */
[----:B------:R-:W-:-:S04]  /*0510*/  IMAD R4, R25, R8, R4 ;  /* 0x0000000819047224 */ /* 0x000fc800078e0204 */
[----:B------:R-:W-:Y:S01]  /*0520*/  IMAD R12, R27, R10, R4 ;  /* 0x0000000a1b0c7224 */ /* 0x000fe200078e0204 */
[----:B------:R-:W-:Y:S06]  /*0530*/  BRA.U UP0, `(.L_x_6) ;  /* 0xfffffffd003c7547 */ /* 0x000fec000b83ffff */
.L_x_5:
[----:B------:R-:W-:-:S04]  /*0540*/  ULOP3.LUT UR6, UR20, 0x7, URZ, 0xc0, !UPT ;  /* 0x0000000714067892 */ /* 0x000fc8000f8ec0ff */
[----:B------:R-:W-:-:S09]  /*0550*/  UISETP.NE.AND UP0, UPT, UR6, URZ, UPT ;  /* 0x000000ff0600728c */ /* 0x000fd2000bf05270 */
[----:B------:R-:W-:Y:S05]  /*0560*/  BRA.U !UP0, `(.L_x_7) ;  /* 0x0000000508387547 */ /* 0x000fea000b800000 */
[----:B------:R-:W-:Y:S02]  /*0570*/  UISETP.GE.U32.AND UP0, UPT, UR6, 0x4, UPT ;  /* 0x000000040600788c */ /* 0x000fe4000bf06070 */
[----:B------:R-:W-:-:S04]  /*0580*/  ULOP3.LUT UR5, UR20, 0x3, URZ, 0xc0, !UPT ;  /* 0x0000000314057892 */ /* 0x000fc8000f8ec0ff */
[----:B------:R-:W-:-:S03]  /*0590*/  UISETP.NE.AND UP1, UPT, UR5, URZ, UPT ;  /* 0x000000ff0500728c */ /* 0x000fc6000bf25270 */
[----:B------:R-:W-:Y:S08]  /*05a0*/  BRA.U !UP0, `(.L_x_8) ;  /* 0x00000001087c7547 */ /* 0x000ff0000b800000 */
[----:B------:R-:W1:Y:S01]  /*05b0*/  LDC.64 R6, c[0x0][0x388] ;  /* 0x0000e200ff067b82 */ /* 0x000e620000000a00 */
[----:B------:R-:W2:Y:S01]  /*05c0*/  LDCU.64 UR6, c[0x0][0x380] ;  /* 0x00007000ff0677ac */ /* 0x000ea20008000a00 */
[----:B------:R-:W-:Y:S01]  /*05d0*/  IMAD.U32 R9, RZ, RZ, UR4 ;  /* 0x00000004ff097e24 */ /* 0x000fe2000f8e00ff */
[C---:B------:R-:W-:Y:S02]  /*05e0*/  IADD3 R3, PT, PT, R13.reuse, UR4, RZ ;  /* 0x000000040d037c10 */ /* 0x040fe4000fffe0ff */
[----:B------:R-:W-:Y:S01]  /*05f0*/  IADD3 R10, P0, PT, R13, UR4, RZ ;  /* 0x000000040d0a7c10 */ /* 0x000fe2000ff1e0ff */
[----:B------:R-:W-:Y:S01]  /*0600*/  IMAD R9, R9, UR20, R0 ;  /* 0x0000001409097c24 */ /* 0x000fe2000f8e0200 */
[----:B------:R-:W-:Y:S01]  /*0610*/  MOV R11, UR20 ;  /* 0x00000014000b7c02 */ /* 0x000fe20008000f00 */
[----:B------:R-:W3:Y:S01]  /*0620*/  LDC.64 R4, c[0x0][0x380] ;  /* 0x0000e000ff047b82 */ /* 0x000ee20000000a00 */
[----:B------:R-:W-:Y:S01]  /*0630*/  MOV R15, UR20 ;  /* 0x00000014000f7c02 */ /* 0x000fe20008000f00 */
[----:B-1----:R-:W-:Y:S01]  /*0640*/  IMAD.WIDE R6, R9, 0x4, R6 ;  /* 0x0000000409067825 */ /* 0x002fe200078e0206 */
[----:B------:R-:W-:-:S05]  /*0650*/  MOV R9, UR20 ;  /* 0x0000001400097c02 */ /* 0x000fca0008000f00 */
[----:B------:R-:W-:Y:S02]  /*0660*/  IMAD.WIDE R8, R9, 0x4, R6 ;  /* 0x0000000409087825 */ /* 0x000fe400078e0206 */
[----:B0-----:R-:W4:Y:S02]  /*0670*/  LDG.E R6, desc[UR18][R6.64] ;  /* 0x0000001206067981 */ /* 0x001f24000c1e1900 */
[----:B---3--:R-:W-:Y:S01]  /*0680*/  IMAD.WIDE.U32 R4, R3, 0x4, R4 ;  /* 0x0000000403047825 */ /* 0x008fe200078e0004 */
[----:B------:R-:W-:Y:S01]  /*0690*/  IADD3.X R3, PT, PT, RZ, RZ, RZ, P0, !PT ;  /* 0x000000ffff037210 */ /* 0x000fe200007fe4ff */
[----:B------:R-:W3:Y:S01]  /*06a0*/  LDG.E R17, desc[UR18][R8.64] ;  /* 0x0000001208117981 */ /* 0x000ee2000c1e1900 */
[----:B--2---:R-:W-:-:S03]  /*06b0*/  LEA R2, P0, R10, UR6, 0x2 ;  /* 0x000000060a027c11 */ /* 0x004fc6000f8010ff */
[----:B------:R-:W4:Y:S01]  /*06c0*/  LDG.E R5, desc[UR18][R4.64] ;  /* 0x0000001204057981 */ /* 0x000f22000c1e1900 */
[----:B------:R-:W-:Y:S01]  /*06d0*/  LEA.HI.X R3, R10, UR7, R3, 0x2, P0 ;  /* 0x000000070a037c11 */ /* 0x000fe200080f1403 */
[----:B------:R-:W-:-:S04]  /*06e0*/  IMAD.WIDE R10, R11, 0x4, R8 ;  /* 0x000000040b0a7825 */ /* 0x000fc800078e0208 */
[----:B------:R-:W3:Y:S01]  /*06f0*/  LDG.E R16, desc[UR18][R2.64+0x4] ;  /* 0x0000041202107981 */ /* 0x000ee2000c1e1900 */
[----:B------:R-:W-:-:S03]  /*0700*/  IMAD.WIDE R14, R15, 0x4, R10 ;  /* 0x000000040f0e7825 */ /* 0x000fc600078e020a */
[----:B------:R-:W2:Y:S04]  /*0710*/  LDG.E R19, desc[UR18][R10.64] ;  /* 0x000000120a137981 */ /* 0x000ea8000c1e1900 */
[----:B------:R-:W2:Y:S04]  /*0720*/  LDG.E R18, desc[UR18][R2.64+0x8] ;  /* 0x0000081202127981 */ /* 0x000ea8000c1e1900 */
[----:B------:R-:W5:Y:S04]  /*0730*/  LDG.E R20, desc[UR18][R2.64+0xc] ;  /* 0x00000c1202147981 */ /* 0x000f68000c1e1900 */
[----:B------:R-:W5:Y:S01]  /*0740*/  LDG.E R14, desc[UR18][R14.64] ;  /* 0x000000120e0e7981 */ /* 0x000f62000c1e1900 */
[----:B------:R-:W-:Y:S01]  /*0750*/  UIADD3 UR4, UPT, UPT, UR4, 0x4, URZ ;  /* 0x0000000404047890 */ /* 0x000fe2000fffe0ff */
[----:B----4-:R-:W-:-:S04]  /*0760*/  IMAD R5, R5, R6, R12 ;  /* 0x0000000605057224 */ /* 0x010fc800078e020c */
[----:B---3--:R-:W-:-:S04]  /*0770*/  IMAD R5, R16, R17, R5 ;  /* 0x0000001110057224 */ /* 0x008fc800078e0205 */
[----:B--2---:R-:W-:-:S04]  /*0780*/  IMAD R5, R18, R19, R5 ;  /* 0x0000001312057224 */ /* 0x004fc800078e0205 */
[----:B-----5:R-:W-:-:S07]  /*0790*/  IMAD R12, R20, R14, R5 ;  /* 0x0000000e140c7224 */ /* 0x020fce00078e0205 */
.L_x_8:
[----:B------:R-:W-:Y:S05]  /*07a0*/  BRA.U !UP1, `(.L_x_7) ;  /* 0x0000000109a87547 */ /* 0x000fea000b800000 */
[----:B------:R-:W-:Y:S01]  /*07b0*/  UISETP.NE.AND UP0, UPT, UR5, 0x1, UPT ;  /* 0x000000010500788c */ /* 0x000fe2000bf05270 */
[----:B------:R-:W-:Y:S01]  /*07c0*/  MOV R7, UR4 ;  /* 0x0000000400077c02 */ /* 0x000fe20008000f00 */
[----:B------:R-:W-:Y:S02]  /*07d0*/  ULOP3.LUT UR5, UR20, 0x1, URZ, 0xc0, !UPT ;  /* 0x0000000114057892 */ /* 0x000fe4000f8ec0ff */
[----:B------:R-:W-:Y:S02]  /*07e0*/  MOV R15, UR20 ;  /* 0x00000014000f7c02 */ /* 0x000fe40008000f00 */
[----:B------:R-:W-:Y:S01]  /*07f0*/  UISETP.NE.U32.AND UP1, UPT, UR5, 0x1, UPT ;  /* 0x000000010500788c */ /* 0x000fe2000bf25070 */
[----:B------:R-:W-:-:S04]  /*0800*/  PLOP3.LUT P1, PT, PT, PT, UP0, 0x80, 0x8 ;  /* 0x000000000008781c */ /* 0x000fc80003f2f008 */
[----:B------:R-:W1:Y:S01]  /*0810*/  @UP0 LDCU.128 UR8, c[0x0][0x380] ;  /* 0x00007000ff0807ac */ /* 0x000e620008000c00 */
[----:B------:R-:W-:Y:S01]  /*0820*/  PLOP3.LUT P0, PT, PT, PT, UP1, 0x80, 0x8 ;  /* 0x000000000008781c */ /* 0x000fe20003f0f018 */
[----:B------:R-:W2:Y:S04]  /*0830*/  @UP0 LDCU.64 UR6, c[0x0][0x380] ;  /* 0x00007000ff0607ac */ /* 0x000ea80008000a00 */
[----:B------:R-:W3:Y:S03]  /*0840*/  @!UP1 LDCU.128 UR12, c[0x0][0x380] ;  /* 0x00007000ff0c97ac */ /* 0x000ee60008000c00 */
[C---:B------:R-:W-:Y:S02]  /*0850*/  @P1 IADD3 R3, PT, PT, R13.reuse, UR4, RZ ;  /* 0x000000040d031c10 */ /* 0x040fe4000fffe0ff */
[----:B------:R-:W-:Y:S01]  /*0860*/  @P1 IADD3 R6, P2, PT, R13, UR4, RZ ;  /* 0x000000040d061c10 */ /* 0x000fe2000ff5e0ff */
[----:B------:R-:W-:Y:S01]  /*0870*/  @UP0 UIADD3 UR4, UPT, UPT, UR4, 0x2, URZ ;  /* 0x0000000204040890 */ /* 0x000fe2000fffe0ff */
[----:B-1----:R-:W-:Y:S01]  /*0880*/  MOV R11, UR9 ;  /* 0x00000009000b7c02 */ /* 0x002fe20008000f00 */
[----:B------:R-:W-:Y:S01]  /*0890*/  IMAD.U32 R10, RZ, RZ, UR8 ;  /* 0x00000008ff0a7e24 */ /* 0x000fe2000f8e00ff */
[----:B------:R-:W-:-:S02]  /*08a0*/  MOV R4, UR10 ;  /* 0x0000000a00047c02 */ /* 0x000fc40008000f00 */
[----:B------:R-:W-:Y:S01]  /*08b0*/  MOV R5, UR11 ;  /* 0x0000000b00057c02 */ /* 0x000fe20008000f00 */
[----:B------:R-:W-:-:S04]  /*08c0*/  @P1 IMAD.WIDE.U32 R10, R3, 0x4, R10 ;  /* 0x00000004030a1825 */ /* 0x000fc800078e000a */
[----:B------:R-:W-:Y:S01]  /*08d0*/  @P1 IMAD R3, R7, UR20, R0 ;  /* 0x0000001407031c24 */ /* 0x000fe2000f8e0200 */
[----:B------:R-:W-:Y:S01]  /*08e0*/  @P1 IADD3.X R7, PT, PT, RZ, RZ, RZ, P2, !PT ;  /* 0x000000ffff071210 */ /* 0x000fe200017fe4ff */
[----:B------:R-:W-:Y:S01]  /*08f0*/  IMAD.U32 R19, RZ, RZ, UR4 ;  /* 0x00000004ff137e24 */ /* 0x000fe2000f8e00ff */
[C---:B--2---:R-:W-:Y:S01]  /*0900*/  @P1 LEA R2, P2, R6.reuse, UR6, 0x2 ;  /* 0x0000000606021c11 */ /* 0x044fe2000f8410ff */
[----:B------:R-:W-:Y:S01]  /*0910*/  @P1 IMAD.WIDE R4, R3, 0x4, R4 ;  /* 0x0000000403041825 */ /* 0x000fe200078e0204 */
[----:B------:R-:W-:Y:S01]  /*0920*/  @!P0 IADD3 R17, PT, PT, R13, UR4, RZ ;  /* 0x000000040d118c10 */ /* 0x000fe2000fffe0ff */
[----:B0-----:R-:W2:Y:S01]  /*0930*/  @P1 LDG.E R11, desc[UR18][R10.64] ;  /* 0x000000120a0b1981 */ /* 0x001ea2000c1e1900 */
[----:B------:R-:W-:Y:S01]  /*0940*/  @P1 LEA.HI.X R3, R6, UR7, R7, 0x2, P2 ;  /* 0x0000000706031c11 */ /* 0x000fe200090f1407 */
[----:B------:R-:W-:Y:S01]  /*0950*/  @!P0 IMAD R19, R19, UR20, R0 ;  /* 0x0000001413138c24 */ /* 0x000fe2000f8e0200 */
[----:B---3--:R-:W-:Y:S01]  /*0960*/  MOV R6, UR12 ;  /* 0x0000000c00067c02 */ /* 0x008fe20008000f00 */
[----:B------:R-:W-:Y:S01]  /*0970*/  @P1 IMAD.WIDE R14, R15, 0x4, R4 ;  /* 0x000000040f0e1825 */ /* 0x000fe200078e0204 */
[----:B------:R-:W-:Y:S01]  /*0980*/  MOV R7, UR13 ;  /* 0x0000000d00077c02 */ /* 0x000fe20008000f00 */
[----:B------:R-:W2:Y:S01]  /*0990*/  @P1 LDG.E R4, desc[UR18][R4.64] ;  /* 0x0000001204041981 */ /* 0x000ea2000c1e1900 */
[----:B------:R-:W-:-:S02]  /*09a0*/  MOV R8, UR14 ;  /* 0x0000000e00087c02 */ /* 0x000fc40008000f00 */
[----:B------:R-:W-:Y:S01]  /*09b0*/  MOV R9, UR15 ;  /* 0x0000000f00097c02 */ /* 0x000fe20008000f00 */
[----:B------:R-:W-:Y:S01]  /*09c0*/  @!P0 IMAD.WIDE.U32 R6, R17, 0x4, R6 ;  /* 0x0000000411068825 */ /* 0x000fe200078e0006 */
[----:B------:R-:W3:Y:S03]  /*09d0*/  @P1 LDG.E R14, desc[UR18][R14.64] ;  /* 0x000000120e0e1981 */ /* 0x000ee6000c1e1900 */
[----:B------:R-:W-:Y:S01]  /*09e0*/  @!P0 IMAD.WIDE R8, R19, 0x4, R8 ;  /* 0x0000000413088825 */ /* 0x000fe200078e0208 */
[----:B------:R-:W3:Y:S04]  /*09f0*/  @P1 LDG.E R2, desc[UR18][R2.64+0x4] ;  /* 0x0000041202021981 */ /* 0x000ee8000c1e1900 */
[----:B------:R-:W4:Y:S04]  /*0a00*/  @!P0 LDG.E R7, desc[UR18][R6.64] ;  /* 0x0000001206078981 */ /* 0x000f28000c1e1900 */
[----:B------:R-:W4:Y:S01]  /*0a10*/  @!P0 LDG.E R8, desc[UR18][R8.64] ;  /* 0x0000001208088981 */ /* 0x000f22000c1e1900 */
[----:B--2---:R-:W-:-:S04]  /*0a20*/  @P1 IMAD R11, R11, R4, R12 ;  /* 0x000000040b0b1224 */ /* 0x004fc800078e020c */
[----:B---3--:R-:W-:-:S04]  /*0a30*/  @P1 IMAD R12, R2, R14, R11 ;  /* 0x0000000e020c1224 */ /* 0x008fc800078e020b */
[----:B----4-:R-:W-:-:S07]  /*0a40*/  @!P0 IMAD R12, R7, R8, R12 ;  /* 0x00000008070c8224 */ /* 0x010fce00078e020c */
.L_x_7:
[----:B------:R-:W1:Y:S01]  /*0a50*/  LDC.64 R2, c[0x0][0x390] ;  /* 0x0000e400ff027b82 */ /* 0x000e620000000a00 */
[----:B------:R-:W-:-:S05]  /*0a60*/  IADD3 R13, PT, PT, R0, R13, RZ ;  /* 0x0000000d000d7210 */ /* 0x000fca0007ffe0ff */
[----:B-1----:R-:W-:-:S05]  /*0a70*/  IMAD.WIDE R2, R13, 0x4, R2 ;  /* 0x000000040d027825 */ /* 0x002fca00078e0202 */
[----:B0-----:R-:W-:Y:S01]  /*0a80*/  STG.E desc[UR18][R2.64], R12 ;  /* 0x0000000c02007986 */ /* 0x001fe2000c101912 */
[----:B------:R-:W-:Y:S05]  /*0a90*/  EXIT ;  /* 0x000000000000794d */ /* 0x000fea0003800000 */
.L_x_9:
        /* <DEDUP_REMOVED lines=14> */
.L_x_11:


//--------------------- .nv.shared._Z11matMulTiledPiS_S_i --------------------------
	.section	.nv.shared._Z11matMulTiledPiS_S_i,"aw",@nobits
	.sectionflags	@""
	.align	4
.nv.shared._Z11matMulTiledPiS_S_i:
	.zero		3072


//--------------------- .nv.shared.reserved.0     --------------------------
	.section	.nv.shared.reserved.0,"aw",@nobits
	.weak		__nv_reservedSMEM_offset_0_alias
	.size		__nv_reservedSMEM_offset_0_alias, 0, 64
	.other		__nv_reservedSMEM_offset_0_alias,@"STO_CUDA_RESERVED_SHARED STV_DEFAULT"
__nv_reservedSMEM_offset_0_alias:
	.zero		0
	.zero		64


//--------------------- .nv.constant0._Z11matMulTiledPiS_S_i --------------------------
	.section	.nv.constant0._Z11matMulTiledPiS_S_i,"a",@progbits
	.sectionflags	@""
	.align	4
.nv.constant0._Z11matMulTiledPiS_S_i:
	.zero		924


//--------------------- .nv.constant0._Z11matMulNaivePiS_S_i --------------------------
	.section	.nv.constant0._Z11matMulNaivePiS_S_i,"a",@progbits
	.sectionflags	@""
	.align	4
.nv.constant0._Z11matMulNaivePiS_S_i:
	.zero		924


//--------------------- SYMBOLS --------------------------

	.type		.nv.reservedSmem.offset0,@object
	.size		.nv.reservedSmem.offset0,0x4
	.type		.nv.reservedSmem.cap,@object
	.size		.nv.reservedSmem.cap,0x4
